//
// Generated by LLVM NVPTX Back-End
//

.version 8.2
.target sm_86
.address_size 64

	// .globl	triton__0d1d2d3d4d5d6de7
.extern .shared .align 1 .b8 global_smem[];
.global .align 1 .b8 _$_str[11] = {95, 95, 67, 85, 68, 65, 95, 70, 84, 90, 0};

.visible .entry triton__0d1d2d3d4d5d6de7(
	.param .u64 triton__0d1d2d3d4d5d6de7_param_0,
	.param .u64 triton__0d1d2d3d4d5d6de7_param_1,
	.param .u64 triton__0d1d2d3d4d5d6de7_param_2,
	.param .u64 triton__0d1d2d3d4d5d6de7_param_3,
	.param .u64 triton__0d1d2d3d4d5d6de7_param_4,
	.param .u64 triton__0d1d2d3d4d5d6de7_param_5,
	.param .u32 triton__0d1d2d3d4d5d6de7_param_6,
	.param .u32 triton__0d1d2d3d4d5d6de7_param_7
)
.maxntid 256, 1, 1
{
	.reg .pred 	%p<83>;
	.reg .b32 	%r<339>;
	.reg .f32 	%f<145>;
	.reg .b64 	%rd<119>;
	.loc	1 20 0
$L__func_begin0:
	.loc	1 20 0

	ld.param.u64 	%rd77, [triton__0d1d2d3d4d5d6de7_param_0];
	ld.param.u64 	%rd78, [triton__0d1d2d3d4d5d6de7_param_1];
$L__tmp0:
	.loc	1 23 23
	mov.u32 	%r148, %tid.x;
	and.b32  	%r149, %r148, 31;
	ld.param.u64 	%rd79, [triton__0d1d2d3d4d5d6de7_param_2];
	ld.param.u64 	%rd80, [triton__0d1d2d3d4d5d6de7_param_3];
	shl.b32 	%r150, %r148, 2;
	ld.param.u64 	%rd81, [triton__0d1d2d3d4d5d6de7_param_4];
	and.b32  	%r151, %r150, 60;
	ld.param.u64 	%rd82, [triton__0d1d2d3d4d5d6de7_param_5];
	bfe.u32 	%r152, %r148, 5, 3;
	ld.param.u32 	%r153, [triton__0d1d2d3d4d5d6de7_param_6];
	.loc	1 26 23
	bfe.u32 	%r154, %r148, 4, 1;
	shl.b32 	%r155, %r152, 1;
	or.b32  	%r156, %r155, %r154;
	shl.b32 	%r157, %r149, 1;
	.loc	1 22 28
	mov.u32 %r1, %ctaid.y;
	.loc	1 22 48
	mov.u32 %r2, %ctaid.z;
	.loc	1 22 53
	add.s32 	%r158, %r2, 1;
	.loc	1 22 58
	mul.lo.s32 	%r159, %r1, %r158;
	shl.b32 	%r160, %r159, 6;
	.loc	1 23 23
	or.b32  	%r161, %r160, %r151;
	or.b32  	%r162, %r160, %r152;
	or.b32  	%r163, %r162, 8;
	or.b32  	%r164, %r162, 16;
	or.b32  	%r165, %r162, 24;
	or.b32  	%r166, %r162, 32;
	or.b32  	%r167, %r162, 40;
	or.b32  	%r168, %r162, 48;
	or.b32  	%r169, %r162, 56;
	.loc	1 24 21
	setp.lt.s32 	%p77, %r161, %r153;
	setp.lt.s32 	%p37, %r162, %r153;
	setp.lt.s32 	%p39, %r163, %r153;
	setp.lt.s32 	%p41, %r164, %r153;
	setp.lt.s32 	%p43, %r165, %r153;
	setp.lt.s32 	%p45, %r166, %r153;
	setp.lt.s32 	%p47, %r167, %r153;
	setp.lt.s32 	%p49, %r168, %r153;
	setp.lt.s32 	%p51, %r169, %r153;
	.loc	1 25 28
	mov.u32 %r3, %ctaid.x;
	.loc	1 25 33
	shl.b32 	%r170, %r3, 6;
	.loc	1 26 23
	or.b32  	%r171, %r170, %r156;
	or.b32  	%r172, %r171, 16;
	or.b32  	%r173, %r171, 32;
	or.b32  	%r174, %r171, 48;
	or.b32  	%r175, %r170, %r157;
	.loc	1 27 21
	setp.lt.s32 	%p78, %r171, 50;
	setp.lt.s32 	%p79, %r172, 50;
	setp.lt.s32 	%p80, %r173, 50;
	setp.lt.s32 	%p81, %r174, 50;
	setp.lt.s32 	%p82, %r175, 50;
	.loc	1 29 20
	shr.s32 	%r177, %r161, 31;
	shr.u32 	%r178, %r177, 25;
	add.s32 	%r179, %r161, %r178;
	shr.s32 	%r180, %r179, 7;
	bfe.s32 	%r181, %r159, 25, 1;
	shr.u32 	%r182, %r181, 25;
	add.s32 	%r183, %r162, %r182;
	shr.s32 	%r184, %r183, 7;
	add.s32 	%r185, %r163, %r182;
	shr.s32 	%r186, %r185, 7;
	add.s32 	%r187, %r164, %r182;
	shr.s32 	%r188, %r187, 7;
	add.s32 	%r189, %r165, %r182;
	shr.s32 	%r190, %r189, 7;
	add.s32 	%r191, %r166, %r182;
	shr.s32 	%r192, %r191, 7;
	add.s32 	%r193, %r167, %r182;
	shr.s32 	%r194, %r193, 7;
	add.s32 	%r195, %r168, %r182;
	shr.s32 	%r196, %r195, 7;
	add.s32 	%r197, %r169, %r182;
	shr.s32 	%r198, %r197, 7;
	and.b32  	%r199, %r179, -128;
	sub.s32 	%r200, %r161, %r199;
	.loc	1 31 20
	shr.s32 	%r202, %r162, 31;
	shr.u32 	%r203, %r202, 28;
	add.s32 	%r204, %r162, %r203;
	shr.s32 	%r205, %r204, 4;
	shr.s32 	%r207, %r163, 31;
	shr.u32 	%r208, %r207, 28;
	add.s32 	%r209, %r163, %r208;
	shr.s32 	%r210, %r209, 4;
	shr.s32 	%r212, %r164, 31;
	shr.u32 	%r213, %r212, 28;
	add.s32 	%r214, %r164, %r213;
	shr.s32 	%r215, %r214, 4;
	shr.s32 	%r217, %r165, 31;
	shr.u32 	%r218, %r217, 28;
	add.s32 	%r219, %r165, %r218;
	shr.s32 	%r220, %r219, 4;
	shr.s32 	%r222, %r166, 31;
	shr.u32 	%r223, %r222, 28;
	add.s32 	%r224, %r166, %r223;
	shr.s32 	%r225, %r224, 4;
	shr.s32 	%r227, %r167, 31;
	shr.u32 	%r228, %r227, 28;
	add.s32 	%r229, %r167, %r228;
	shr.s32 	%r230, %r229, 4;
	shr.s32 	%r232, %r168, 31;
	shr.u32 	%r233, %r232, 28;
	add.s32 	%r234, %r168, %r233;
	shr.s32 	%r235, %r234, 4;
	shr.s32 	%r237, %r169, 31;
	shr.u32 	%r238, %r237, 28;
	add.s32 	%r239, %r169, %r238;
	shr.s32 	%r240, %r239, 4;
	.loc	1 31 26
	shr.u32 	%r241, %r205, 29;
	add.s32 	%r242, %r205, %r241;
	and.b32  	%r243, %r242, -8;
	sub.s32 	%r244, %r205, %r243;
	shr.u32 	%r245, %r210, 29;
	add.s32 	%r246, %r210, %r245;
	and.b32  	%r247, %r246, -8;
	sub.s32 	%r248, %r210, %r247;
	shr.u32 	%r249, %r215, 29;
	add.s32 	%r250, %r215, %r249;
	and.b32  	%r251, %r250, -8;
	sub.s32 	%r252, %r215, %r251;
	shr.u32 	%r253, %r220, 29;
	add.s32 	%r254, %r220, %r253;
	and.b32  	%r255, %r254, -8;
	sub.s32 	%r256, %r220, %r255;
	shr.u32 	%r257, %r225, 29;
	add.s32 	%r258, %r225, %r257;
	and.b32  	%r259, %r258, -8;
	sub.s32 	%r260, %r225, %r259;
	shr.u32 	%r261, %r230, 29;
	add.s32 	%r262, %r230, %r261;
	and.b32  	%r263, %r262, -8;
	sub.s32 	%r264, %r230, %r263;
	shr.u32 	%r265, %r235, 29;
	add.s32 	%r266, %r235, %r265;
	and.b32  	%r267, %r266, -8;
	sub.s32 	%r268, %r235, %r267;
	shr.u32 	%r269, %r240, 29;
	add.s32 	%r270, %r240, %r269;
	and.b32  	%r271, %r270, -8;
	sub.s32 	%r272, %r240, %r271;
	and.b32  	%r273, %r204, -16;
	sub.s32 	%r274, %r162, %r273;
	and.b32  	%r275, %r209, -16;
	sub.s32 	%r276, %r163, %r275;
	and.b32  	%r277, %r214, -16;
	sub.s32 	%r278, %r164, %r277;
	and.b32  	%r279, %r219, -16;
	sub.s32 	%r280, %r165, %r279;
	and.b32  	%r281, %r224, -16;
	sub.s32 	%r282, %r166, %r281;
	and.b32  	%r283, %r229, -16;
	sub.s32 	%r284, %r167, %r283;
	and.b32  	%r285, %r234, -16;
	sub.s32 	%r286, %r168, %r285;
	and.b32  	%r287, %r239, -16;
	sub.s32 	%r288, %r169, %r287;
	.loc	1 34 40
	shl.b32 	%r289, %r171, 7;
	shl.b32 	%r290, %r172, 7;
	shl.b32 	%r291, %r173, 7;
	shl.b32 	%r292, %r174, 7;
	.loc	1 34 36
	mad.lo.s32 	%r293, %r180, 6400, %r200;
	.loc	1 34 47
	add.s32 	%r294, %r293, %r289;
	add.s32 	%r295, %r293, %r290;
	add.s32 	%r296, %r293, %r291;
	add.s32 	%r297, %r293, %r292;
	.loc	1 34 30
	mul.wide.s32 	%rd83, %r294, 4;
	add.s64 	%rd1, %rd77, %rd83;
	mul.wide.s32 	%rd84, %r295, 4;
	add.s64 	%rd2, %rd77, %rd84;
	mul.wide.s32 	%rd85, %r296, 4;
	add.s64 	%rd3, %rd77, %rd85;
	mul.wide.s32 	%rd86, %r297, 4;
	add.s64 	%rd4, %rd77, %rd86;
	.loc	1 34 66
	and.pred  	%p1, %p78, %p77;
	and.pred  	%p2, %p79, %p77;
	and.pred  	%p3, %p80, %p77;
	and.pred  	%p4, %p81, %p77;
	and.pred  	%p5, %p82, %p37;
	and.pred  	%p7, %p82, %p39;
	and.pred  	%p9, %p82, %p41;
	and.pred  	%p11, %p82, %p43;
	and.pred  	%p13, %p82, %p45;
	and.pred  	%p15, %p82, %p47;
	and.pred  	%p17, %p82, %p49;
	and.pred  	%p19, %p82, %p51;
	.loc	1 34 58
	mov.u32 %r4, 0x0;
	mov.u32 %r5, 0x0;
	mov.u32 %r6, 0x0;
	mov.u32 %r7, 0x0;
	@%p1 ld.global.L1::evict_last.v4.b32 { %r4, %r5, %r6, %r7 }, [ %rd1 + 0 ];
	mov.u32 %r8, 0x0;
	mov.u32 %r9, 0x0;
	mov.u32 %r10, 0x0;
	mov.u32 %r11, 0x0;
	@%p2 ld.global.L1::evict_last.v4.b32 { %r8, %r9, %r10, %r11 }, [ %rd2 + 0 ];
	mov.u32 %r12, 0x0;
	mov.u32 %r13, 0x0;
	mov.u32 %r14, 0x0;
	mov.u32 %r15, 0x0;
	@%p3 ld.global.L1::evict_last.v4.b32 { %r12, %r13, %r14, %r15 }, [ %rd3 + 0 ];
	mov.u32 %r16, 0x0;
	mov.u32 %r17, 0x0;
	mov.u32 %r18, 0x0;
	mov.u32 %r19, 0x0;
	@%p4 ld.global.L1::evict_last.v4.b32 { %r16, %r17, %r18, %r19 }, [ %rd4 + 0 ];
	mad.lo.s32 	%r298, %r151, 65, %r156;
	shl.b32 	%r299, %r298, 2;
	mov.u32 	%r300, global_smem;
	add.s32 	%r301, %r300, %r299;
	st.shared.u32 	[%r301], %r4;
	st.shared.u32 	[%r301+260], %r5;
	st.shared.u32 	[%r301+520], %r6;
	st.shared.u32 	[%r301+780], %r7;
	st.shared.u32 	[%r301+64], %r8;
	st.shared.u32 	[%r301+324], %r9;
	st.shared.u32 	[%r301+584], %r10;
	st.shared.u32 	[%r301+844], %r11;
	st.shared.u32 	[%r301+128], %r12;
	st.shared.u32 	[%r301+388], %r13;
	st.shared.u32 	[%r301+648], %r14;
	st.shared.u32 	[%r301+908], %r15;
	st.shared.u32 	[%r301+192], %r16;
	st.shared.u32 	[%r301+452], %r17;
	st.shared.u32 	[%r301+712], %r18;
	st.shared.u32 	[%r301+972], %r19;
	bar.sync 	0;
	mad.lo.s32 	%r302, %r152, 65, %r157;
	shl.b32 	%r303, %r302, 2;
	add.s32 	%r304, %r300, %r303;
	ld.shared.f32 	%f1, [%r304];
	ld.shared.f32 	%f2, [%r304+4];
	ld.shared.f32 	%f3, [%r304+2080];
	ld.shared.f32 	%f4, [%r304+2084];
	ld.shared.f32 	%f5, [%r304+4160];
	ld.shared.f32 	%f6, [%r304+4164];
	ld.shared.f32 	%f7, [%r304+6240];
	ld.shared.f32 	%f8, [%r304+6244];
	ld.shared.f32 	%f9, [%r304+8320];
	ld.shared.f32 	%f10, [%r304+8324];
	ld.shared.f32 	%f11, [%r304+10400];
	ld.shared.f32 	%f12, [%r304+10404];
	ld.shared.f32 	%f13, [%r304+12480];
	ld.shared.f32 	%f14, [%r304+12484];
	ld.shared.f32 	%f15, [%r304+14560];
	ld.shared.f32 	%f16, [%r304+14564];
	.loc	1 26 23
	shl.b32 	%r305, %r175, 3;
	.loc	1 35 38
	or.b32  	%r306, %r305, 8;
	.loc	1 35 36
	mad.lo.s32 	%r307, %r184, 400, %r244;
	.loc	1 35 45
	add.s32 	%r308, %r307, %r305;
	add.s32 	%r309, %r307, %r306;
	.loc	1 35 36
	mad.lo.s32 	%r310, %r186, 400, %r248;
	.loc	1 35 45
	add.s32 	%r311, %r310, %r305;
	add.s32 	%r312, %r310, %r306;
	.loc	1 35 36
	mad.lo.s32 	%r313, %r188, 400, %r252;
	.loc	1 35 45
	add.s32 	%r314, %r313, %r305;
	add.s32 	%r315, %r313, %r306;
	.loc	1 35 36
	mad.lo.s32 	%r316, %r190, 400, %r256;
	.loc	1 35 45
	add.s32 	%r317, %r316, %r305;
	add.s32 	%r318, %r316, %r306;
	.loc	1 35 36
	mad.lo.s32 	%r319, %r192, 400, %r260;
	.loc	1 35 45
	add.s32 	%r320, %r319, %r305;
	add.s32 	%r321, %r319, %r306;
	.loc	1 35 36
	mad.lo.s32 	%r322, %r194, 400, %r264;
	.loc	1 35 45
	add.s32 	%r323, %r322, %r305;
	add.s32 	%r324, %r322, %r306;
	.loc	1 35 36
	mad.lo.s32 	%r325, %r196, 400, %r268;
	.loc	1 35 45
	add.s32 	%r326, %r325, %r305;
	add.s32 	%r327, %r325, %r306;
	.loc	1 35 36
	mad.lo.s32 	%r328, %r198, 400, %r272;
	.loc	1 35 45
	add.s32 	%r329, %r328, %r305;
	add.s32 	%r330, %r328, %r306;
	.loc	1 35 30
	mul.wide.s32 	%rd87, %r308, 4;
	add.s64 	%rd5, %rd78, %rd87;
	mul.wide.s32 	%rd88, %r309, 4;
	add.s64 	%rd6, %rd78, %rd88;
	mul.wide.s32 	%rd89, %r311, 4;
	add.s64 	%rd7, %rd78, %rd89;
	mul.wide.s32 	%rd90, %r312, 4;
	add.s64 	%rd8, %rd78, %rd90;
	mul.wide.s32 	%rd91, %r314, 4;
	add.s64 	%rd9, %rd78, %rd91;
	mul.wide.s32 	%rd92, %r315, 4;
	add.s64 	%rd10, %rd78, %rd92;
	mul.wide.s32 	%rd93, %r317, 4;
	add.s64 	%rd11, %rd78, %rd93;
	mul.wide.s32 	%rd94, %r318, 4;
	add.s64 	%rd12, %rd78, %rd94;
	mul.wide.s32 	%rd95, %r320, 4;
	add.s64 	%rd13, %rd78, %rd95;
	mul.wide.s32 	%rd96, %r321, 4;
	add.s64 	%rd14, %rd78, %rd96;
	mul.wide.s32 	%rd97, %r323, 4;
	add.s64 	%rd15, %rd78, %rd97;
	mul.wide.s32 	%rd98, %r324, 4;
	add.s64 	%rd16, %rd78, %rd98;
	mul.wide.s32 	%rd99, %r326, 4;
	add.s64 	%rd17, %rd78, %rd99;
	mul.wide.s32 	%rd100, %r327, 4;
	add.s64 	%rd18, %rd78, %rd100;
	mul.wide.s32 	%rd101, %r329, 4;
	add.s64 	%rd19, %rd78, %rd101;
	mul.wide.s32 	%rd102, %r330, 4;
	add.s64 	%rd20, %rd78, %rd102;
	.loc	1 35 55
	mov.u32 %r20, 0x0;
	@%p5 ld.global.L1::evict_last.b32 { %r20 }, [ %rd5 + 0 ];
	mov.u32 %r21, 0x0;
	@%p5 ld.global.L1::evict_last.b32 { %r21 }, [ %rd6 + 0 ];
	mov.u32 %r22, 0x0;
	@%p7 ld.global.L1::evict_last.b32 { %r22 }, [ %rd7 + 0 ];
	mov.u32 %r23, 0x0;
	@%p7 ld.global.L1::evict_last.b32 { %r23 }, [ %rd8 + 0 ];
	mov.u32 %r24, 0x0;
	@%p9 ld.global.L1::evict_last.b32 { %r24 }, [ %rd9 + 0 ];
	mov.u32 %r25, 0x0;
	@%p9 ld.global.L1::evict_last.b32 { %r25 }, [ %rd10 + 0 ];
	mov.u32 %r26, 0x0;
	@%p11 ld.global.L1::evict_last.b32 { %r26 }, [ %rd11 + 0 ];
	mov.u32 %r27, 0x0;
	@%p11 ld.global.L1::evict_last.b32 { %r27 }, [ %rd12 + 0 ];
	mov.u32 %r28, 0x0;
	@%p13 ld.global.L1::evict_last.b32 { %r28 }, [ %rd13 + 0 ];
	mov.u32 %r29, 0x0;
	@%p13 ld.global.L1::evict_last.b32 { %r29 }, [ %rd14 + 0 ];
	mov.u32 %r30, 0x0;
	@%p15 ld.global.L1::evict_last.b32 { %r30 }, [ %rd15 + 0 ];
	mov.u32 %r31, 0x0;
	@%p15 ld.global.L1::evict_last.b32 { %r31 }, [ %rd16 + 0 ];
	mov.u32 %r32, 0x0;
	@%p17 ld.global.L1::evict_last.b32 { %r32 }, [ %rd17 + 0 ];
	mov.u32 %r33, 0x0;
	@%p17 ld.global.L1::evict_last.b32 { %r33 }, [ %rd18 + 0 ];
	mov.u32 %r34, 0x0;
	@%p19 ld.global.L1::evict_last.b32 { %r34 }, [ %rd19 + 0 ];
	mov.u32 %r35, 0x0;
	@%p19 ld.global.L1::evict_last.b32 { %r35 }, [ %rd20 + 0 ];
	.loc	1 36 30
	add.s64 	%rd21, %rd79, %rd87;
	add.s64 	%rd22, %rd79, %rd88;
	add.s64 	%rd23, %rd79, %rd89;
	add.s64 	%rd24, %rd79, %rd90;
	add.s64 	%rd25, %rd79, %rd91;
	add.s64 	%rd26, %rd79, %rd92;
	add.s64 	%rd27, %rd79, %rd93;
	add.s64 	%rd28, %rd79, %rd94;
	add.s64 	%rd29, %rd79, %rd95;
	add.s64 	%rd30, %rd79, %rd96;
	add.s64 	%rd31, %rd79, %rd97;
	add.s64 	%rd32, %rd79, %rd98;
	add.s64 	%rd33, %rd79, %rd99;
	add.s64 	%rd34, %rd79, %rd100;
	add.s64 	%rd35, %rd79, %rd101;
	add.s64 	%rd36, %rd79, %rd102;
	.loc	1 36 55
	mov.u32 %r85, 0x0;
	@%p5 ld.global.L1::evict_last.b32 { %r85 }, [ %rd21 + 0 ];
	mov.u32 %r88, 0x0;
	@%p5 ld.global.L1::evict_last.b32 { %r88 }, [ %rd22 + 0 ];
	mov.u32 %r91, 0x0;
	@%p7 ld.global.L1::evict_last.b32 { %r91 }, [ %rd23 + 0 ];
	mov.u32 %r94, 0x0;
	@%p7 ld.global.L1::evict_last.b32 { %r94 }, [ %rd24 + 0 ];
	mov.u32 %r97, 0x0;
	@%p9 ld.global.L1::evict_last.b32 { %r97 }, [ %rd25 + 0 ];
	mov.u32 %r100, 0x0;
	@%p9 ld.global.L1::evict_last.b32 { %r100 }, [ %rd26 + 0 ];
	mov.u32 %r103, 0x0;
	@%p11 ld.global.L1::evict_last.b32 { %r103 }, [ %rd27 + 0 ];
	mov.u32 %r106, 0x0;
	@%p11 ld.global.L1::evict_last.b32 { %r106 }, [ %rd28 + 0 ];
	mov.u32 %r109, 0x0;
	@%p13 ld.global.L1::evict_last.b32 { %r109 }, [ %rd29 + 0 ];
	mov.u32 %r112, 0x0;
	@%p13 ld.global.L1::evict_last.b32 { %r112 }, [ %rd30 + 0 ];
	mov.u32 %r115, 0x0;
	@%p15 ld.global.L1::evict_last.b32 { %r115 }, [ %rd31 + 0 ];
	mov.u32 %r118, 0x0;
	@%p15 ld.global.L1::evict_last.b32 { %r118 }, [ %rd32 + 0 ];
	mov.u32 %r121, 0x0;
	@%p17 ld.global.L1::evict_last.b32 { %r121 }, [ %rd33 + 0 ];
	mov.u32 %r124, 0x0;
	@%p17 ld.global.L1::evict_last.b32 { %r124 }, [ %rd34 + 0 ];
	mov.u32 %r127, 0x0;
	@%p19 ld.global.L1::evict_last.b32 { %r127 }, [ %rd35 + 0 ];
	mov.u32 %r130, 0x0;
	@%p19 ld.global.L1::evict_last.b32 { %r130 }, [ %rd36 + 0 ];
	.loc	1 37 31
	mul.wide.s32 	%rd103, %r274, 4;
	add.s64 	%rd37, %rd80, %rd103;
	mul.wide.s32 	%rd104, %r276, 4;
	add.s64 	%rd39, %rd80, %rd104;
	mul.wide.s32 	%rd105, %r278, 4;
	add.s64 	%rd41, %rd80, %rd105;
	mul.wide.s32 	%rd106, %r280, 4;
	add.s64 	%rd43, %rd80, %rd106;
	mul.wide.s32 	%rd107, %r282, 4;
	add.s64 	%rd45, %rd80, %rd107;
	mul.wide.s32 	%rd108, %r284, 4;
	add.s64 	%rd47, %rd80, %rd108;
	mul.wide.s32 	%rd109, %r286, 4;
	add.s64 	%rd49, %rd80, %rd109;
	mul.wide.s32 	%rd110, %r288, 4;
	add.s64 	%rd51, %rd80, %rd110;
	.loc	1 37 36
	mov.u32 %r52, 0x0;
	@%p37 ld.global.L1::evict_last.b32 { %r52 }, [ %rd37 + 0 ];
	mov.u32 %r53, 0x0;
	@%p37 ld.global.L1::evict_last.b32 { %r53 }, [ %rd37 + 0 ];
	mov.u32 %r54, 0x0;
	@%p39 ld.global.L1::evict_last.b32 { %r54 }, [ %rd39 + 0 ];
	mov.u32 %r55, 0x0;
	@%p39 ld.global.L1::evict_last.b32 { %r55 }, [ %rd39 + 0 ];
	mov.u32 %r56, 0x0;
	@%p41 ld.global.L1::evict_last.b32 { %r56 }, [ %rd41 + 0 ];
	mov.u32 %r57, 0x0;
	@%p41 ld.global.L1::evict_last.b32 { %r57 }, [ %rd41 + 0 ];
	mov.u32 %r58, 0x0;
	@%p43 ld.global.L1::evict_last.b32 { %r58 }, [ %rd43 + 0 ];
	mov.u32 %r59, 0x0;
	@%p43 ld.global.L1::evict_last.b32 { %r59 }, [ %rd43 + 0 ];
	mov.u32 %r60, 0x0;
	@%p45 ld.global.L1::evict_last.b32 { %r60 }, [ %rd45 + 0 ];
	mov.u32 %r61, 0x0;
	@%p45 ld.global.L1::evict_last.b32 { %r61 }, [ %rd45 + 0 ];
	mov.u32 %r62, 0x0;
	@%p47 ld.global.L1::evict_last.b32 { %r62 }, [ %rd47 + 0 ];
	mov.u32 %r63, 0x0;
	@%p47 ld.global.L1::evict_last.b32 { %r63 }, [ %rd47 + 0 ];
	mov.u32 %r64, 0x0;
	@%p49 ld.global.L1::evict_last.b32 { %r64 }, [ %rd49 + 0 ];
	mov.u32 %r65, 0x0;
	@%p49 ld.global.L1::evict_last.b32 { %r65 }, [ %rd49 + 0 ];
	mov.u32 %r66, 0x0;
	@%p51 ld.global.L1::evict_last.b32 { %r66 }, [ %rd51 + 0 ];
	mov.u32 %r67, 0x0;
	@%p51 ld.global.L1::evict_last.b32 { %r67 }, [ %rd51 + 0 ];
	.loc	1 38 31
	add.s64 	%rd53, %rd81, %rd103;
	add.s64 	%rd55, %rd81, %rd104;
	add.s64 	%rd57, %rd81, %rd105;
	add.s64 	%rd59, %rd81, %rd106;
	add.s64 	%rd61, %rd81, %rd107;
	add.s64 	%rd63, %rd81, %rd108;
	add.s64 	%rd65, %rd81, %rd109;
	add.s64 	%rd67, %rd81, %rd110;
	.loc	1 38 36
	mov.u32 %r68, 0x0;
	@%p37 ld.global.L1::evict_last.b32 { %r68 }, [ %rd53 + 0 ];
	mov.u32 %r69, 0x0;
	@%p37 ld.global.L1::evict_last.b32 { %r69 }, [ %rd53 + 0 ];
	mov.u32 %r70, 0x0;
	@%p39 ld.global.L1::evict_last.b32 { %r70 }, [ %rd55 + 0 ];
	mov.u32 %r71, 0x0;
	@%p39 ld.global.L1::evict_last.b32 { %r71 }, [ %rd55 + 0 ];
	mov.u32 %r72, 0x0;
	@%p41 ld.global.L1::evict_last.b32 { %r72 }, [ %rd57 + 0 ];
	mov.u32 %r73, 0x0;
	@%p41 ld.global.L1::evict_last.b32 { %r73 }, [ %rd57 + 0 ];
	mov.u32 %r74, 0x0;
	@%p43 ld.global.L1::evict_last.b32 { %r74 }, [ %rd59 + 0 ];
	mov.u32 %r75, 0x0;
	@%p43 ld.global.L1::evict_last.b32 { %r75 }, [ %rd59 + 0 ];
	mov.u32 %r76, 0x0;
	@%p45 ld.global.L1::evict_last.b32 { %r76 }, [ %rd61 + 0 ];
	mov.u32 %r77, 0x0;
	@%p45 ld.global.L1::evict_last.b32 { %r77 }, [ %rd61 + 0 ];
	mov.u32 %r78, 0x0;
	@%p47 ld.global.L1::evict_last.b32 { %r78 }, [ %rd63 + 0 ];
	mov.u32 %r79, 0x0;
	@%p47 ld.global.L1::evict_last.b32 { %r79 }, [ %rd63 + 0 ];
	mov.u32 %r80, 0x0;
	@%p49 ld.global.L1::evict_last.b32 { %r80 }, [ %rd65 + 0 ];
	mov.u32 %r81, 0x0;
	@%p49 ld.global.L1::evict_last.b32 { %r81 }, [ %rd65 + 0 ];
	mov.u32 %r82, 0x0;
	@%p51 ld.global.L1::evict_last.b32 { %r82 }, [ %rd67 + 0 ];
	mov.u32 %r83, 0x0;
	@%p51 ld.global.L1::evict_last.b32 { %r83 }, [ %rd67 + 0 ];
	mov.b32 	%r86, 1098907648;
	.loc	1 41 18
	div.full.f32 %r84, %r85, %r86;
	mov.b32 	%f17, %r84;
	div.full.f32 %r87, %r88, %r86;
	mov.b32 	%f18, %r87;
	div.full.f32 %r90, %r91, %r86;
	mov.b32 	%f19, %r90;
	div.full.f32 %r93, %r94, %r86;
	mov.b32 	%f20, %r93;
	div.full.f32 %r96, %r97, %r86;
	mov.b32 	%f21, %r96;
	div.full.f32 %r99, %r100, %r86;
	mov.b32 	%f22, %r99;
	div.full.f32 %r102, %r103, %r86;
	mov.b32 	%f23, %r102;
	div.full.f32 %r105, %r106, %r86;
	mov.b32 	%f24, %r105;
	div.full.f32 %r108, %r109, %r86;
	mov.b32 	%f25, %r108;
	div.full.f32 %r111, %r112, %r86;
	mov.b32 	%f26, %r111;
	div.full.f32 %r114, %r115, %r86;
	mov.b32 	%f27, %r114;
	div.full.f32 %r117, %r118, %r86;
	mov.b32 	%f28, %r117;
	div.full.f32 %r120, %r121, %r86;
	mov.b32 	%f29, %r120;
	div.full.f32 %r123, %r124, %r86;
	mov.b32 	%f30, %r123;
	div.full.f32 %r126, %r127, %r86;
	mov.b32 	%f31, %r126;
	div.full.f32 %r129, %r130, %r86;
	mov.b32 	%f32, %r129;
	.loc	1 43 18
	add.f32 	%f33, %f17, 0f3727C5AC;
	add.f32 	%f34, %f18, 0f3727C5AC;
	add.f32 	%f35, %f19, 0f3727C5AC;
	add.f32 	%f36, %f20, 0f3727C5AC;
	add.f32 	%f37, %f21, 0f3727C5AC;
	add.f32 	%f38, %f22, 0f3727C5AC;
	add.f32 	%f39, %f23, 0f3727C5AC;
	add.f32 	%f40, %f24, 0f3727C5AC;
	add.f32 	%f41, %f25, 0f3727C5AC;
	add.f32 	%f42, %f26, 0f3727C5AC;
	add.f32 	%f43, %f27, 0f3727C5AC;
	add.f32 	%f44, %f28, 0f3727C5AC;
	add.f32 	%f45, %f29, 0f3727C5AC;
	add.f32 	%f46, %f30, 0f3727C5AC;
	add.f32 	%f47, %f31, 0f3727C5AC;
	add.f32 	%f48, %f32, 0f3727C5AC;
	.loc	1 44 27
	rsqrt.approx.ftz.f32 	%f49, %f33;
	rsqrt.approx.ftz.f32 	%f50, %f34;
	rsqrt.approx.ftz.f32 	%f51, %f35;
	rsqrt.approx.ftz.f32 	%f52, %f36;
	rsqrt.approx.ftz.f32 	%f53, %f37;
	rsqrt.approx.ftz.f32 	%f54, %f38;
	rsqrt.approx.ftz.f32 	%f55, %f39;
	rsqrt.approx.ftz.f32 	%f56, %f40;
	rsqrt.approx.ftz.f32 	%f57, %f41;
	rsqrt.approx.ftz.f32 	%f58, %f42;
	rsqrt.approx.ftz.f32 	%f59, %f43;
	rsqrt.approx.ftz.f32 	%f60, %f44;
	rsqrt.approx.ftz.f32 	%f61, %f45;
	rsqrt.approx.ftz.f32 	%f62, %f46;
	rsqrt.approx.ftz.f32 	%f63, %f47;
	rsqrt.approx.ftz.f32 	%f64, %f48;
	.loc	1 35 55
	mov.b32 	%f65, %r35;
	.loc	1 39 18
	sub.f32 	%f66, %f16, %f65;
	.loc	1 35 55
	mov.b32 	%f67, %r34;
	.loc	1 39 18
	sub.f32 	%f68, %f15, %f67;
	.loc	1 35 55
	mov.b32 	%f69, %r33;
	.loc	1 39 18
	sub.f32 	%f70, %f14, %f69;
	.loc	1 35 55
	mov.b32 	%f71, %r32;
	.loc	1 39 18
	sub.f32 	%f72, %f13, %f71;
	.loc	1 35 55
	mov.b32 	%f73, %r31;
	.loc	1 39 18
	sub.f32 	%f74, %f12, %f73;
	.loc	1 35 55
	mov.b32 	%f75, %r30;
	.loc	1 39 18
	sub.f32 	%f76, %f11, %f75;
	.loc	1 35 55
	mov.b32 	%f77, %r29;
	.loc	1 39 18
	sub.f32 	%f78, %f10, %f77;
	.loc	1 35 55
	mov.b32 	%f79, %r28;
	.loc	1 39 18
	sub.f32 	%f80, %f9, %f79;
	.loc	1 35 55
	mov.b32 	%f81, %r27;
	.loc	1 39 18
	sub.f32 	%f82, %f8, %f81;
	.loc	1 35 55
	mov.b32 	%f83, %r26;
	.loc	1 39 18
	sub.f32 	%f84, %f7, %f83;
	.loc	1 35 55
	mov.b32 	%f85, %r25;
	.loc	1 39 18
	sub.f32 	%f86, %f6, %f85;
	.loc	1 35 55
	mov.b32 	%f87, %r24;
	.loc	1 39 18
	sub.f32 	%f88, %f5, %f87;
	.loc	1 35 55
	mov.b32 	%f89, %r23;
	.loc	1 39 18
	sub.f32 	%f90, %f4, %f89;
	.loc	1 35 55
	mov.b32 	%f91, %r22;
	.loc	1 39 18
	sub.f32 	%f92, %f3, %f91;
	.loc	1 35 55
	mov.b32 	%f93, %r21;
	.loc	1 39 18
	sub.f32 	%f94, %f2, %f93;
	.loc	1 35 55
	mov.b32 	%f95, %r20;
	.loc	1 39 18
	sub.f32 	%f96, %f1, %f95;
	.loc	1 38 36
	mov.b32 	%f97, %r82;
	mov.b32 	%f98, %r80;
	mov.b32 	%f99, %r78;
	mov.b32 	%f100, %r76;
	mov.b32 	%f101, %r74;
	mov.b32 	%f102, %r72;
	mov.b32 	%f103, %r70;
	mov.b32 	%f104, %r68;
	.loc	1 37 36
	mov.b32 	%f105, %r66;
	mov.b32 	%f106, %r64;
	mov.b32 	%f107, %r62;
	mov.b32 	%f108, %r60;
	mov.b32 	%f109, %r58;
	mov.b32 	%f110, %r56;
	mov.b32 	%f111, %r54;
	mov.b32 	%f112, %r52;
	.loc	1 45 18
	mul.f32 	%f113, %f96, %f49;
	mul.f32 	%f114, %f94, %f50;
	mul.f32 	%f115, %f92, %f51;
	mul.f32 	%f116, %f90, %f52;
	mul.f32 	%f117, %f88, %f53;
	mul.f32 	%f118, %f86, %f54;
	mul.f32 	%f119, %f84, %f55;
	mul.f32 	%f120, %f82, %f56;
	mul.f32 	%f121, %f80, %f57;
	mul.f32 	%f122, %f78, %f58;
	mul.f32 	%f123, %f76, %f59;
	mul.f32 	%f124, %f74, %f60;
	mul.f32 	%f125, %f72, %f61;
	mul.f32 	%f126, %f70, %f62;
	mul.f32 	%f127, %f68, %f63;
	mul.f32 	%f128, %f66, %f64;
	.loc	1 47 20
	fma.rn.f32 	%f129, %f113, %f112, %f104;
	fma.rn.f32 	%f130, %f114, %f112, %f104;
	fma.rn.f32 	%f131, %f115, %f111, %f103;
	fma.rn.f32 	%f132, %f116, %f111, %f103;
	fma.rn.f32 	%f133, %f117, %f110, %f102;
	fma.rn.f32 	%f134, %f118, %f110, %f102;
	fma.rn.f32 	%f135, %f119, %f109, %f101;
	fma.rn.f32 	%f136, %f120, %f109, %f101;
	fma.rn.f32 	%f137, %f121, %f108, %f100;
	fma.rn.f32 	%f138, %f122, %f108, %f100;
	fma.rn.f32 	%f139, %f123, %f107, %f99;
	fma.rn.f32 	%f140, %f124, %f107, %f99;
	fma.rn.f32 	%f141, %f125, %f106, %f98;
	fma.rn.f32 	%f142, %f126, %f106, %f98;
	fma.rn.f32 	%f143, %f127, %f105, %f97;
	fma.rn.f32 	%f144, %f128, %f105, %f97;
	.loc	1 48 31
	mad.lo.s32 	%r331, %r162, 50, %r175;
	mad.lo.s32 	%r332, %r163, 50, %r175;
	mad.lo.s32 	%r333, %r164, 50, %r175;
	mad.lo.s32 	%r334, %r165, 50, %r175;
	mad.lo.s32 	%r335, %r166, 50, %r175;
	mad.lo.s32 	%r336, %r167, 50, %r175;
	mad.lo.s32 	%r337, %r168, 50, %r175;
	mad.lo.s32 	%r338, %r169, 50, %r175;
	.loc	1 48 25
	mul.wide.s32 	%rd111, %r331, 4;
	add.s64 	%rd69, %rd82, %rd111;
	mul.wide.s32 	%rd112, %r332, 4;
	add.s64 	%rd70, %rd82, %rd112;
	mul.wide.s32 	%rd113, %r333, 4;
	add.s64 	%rd71, %rd82, %rd113;
	mul.wide.s32 	%rd114, %r334, 4;
	add.s64 	%rd72, %rd82, %rd114;
	mul.wide.s32 	%rd115, %r335, 4;
	add.s64 	%rd73, %rd82, %rd115;
	mul.wide.s32 	%rd116, %r336, 4;
	add.s64 	%rd74, %rd82, %rd116;
	mul.wide.s32 	%rd117, %r337, 4;
	add.s64 	%rd75, %rd82, %rd117;
	mul.wide.s32 	%rd118, %r338, 4;
	add.s64 	%rd76, %rd82, %rd118;
	.loc	1 48 47
	mov.b32 	%r132, %f129;
	mov.b32 	%r133, %f130;
	@%p5 st.global.v2.b32 [ %rd69 + 0 ], { %r132, %r133 };
	mov.b32 	%r134, %f131;
	mov.b32 	%r135, %f132;
	@%p7 st.global.v2.b32 [ %rd70 + 0 ], { %r134, %r135 };
	mov.b32 	%r136, %f133;
	mov.b32 	%r137, %f134;
	@%p9 st.global.v2.b32 [ %rd71 + 0 ], { %r136, %r137 };
	mov.b32 	%r138, %f135;
	mov.b32 	%r139, %f136;
	@%p11 st.global.v2.b32 [ %rd72 + 0 ], { %r138, %r139 };
	mov.b32 	%r140, %f137;
	mov.b32 	%r141, %f138;
	@%p13 st.global.v2.b32 [ %rd73 + 0 ], { %r140, %r141 };
	mov.b32 	%r142, %f139;
	mov.b32 	%r143, %f140;
	@%p15 st.global.v2.b32 [ %rd74 + 0 ], { %r142, %r143 };
	mov.b32 	%r144, %f141;
	mov.b32 	%r145, %f142;
	@%p17 st.global.v2.b32 [ %rd75 + 0 ], { %r144, %r145 };
	mov.b32 	%r146, %f143;
	mov.b32 	%r147, %f144;
	@%p19 st.global.v2.b32 [ %rd76 + 0 ], { %r146, %r147 };
	.loc	1 48 4
	ret;
$L__tmp1:
$L__func_end0:

}
	// .globl	__nv_rsqrtf
.visible .func  (.param .b32 func_retval0) __nv_rsqrtf(
	.param .b32 __nv_rsqrtf_param_0
)
{
	.reg .f32 	%f<3>;
$L__func_begin1:

	ld.param.f32 	%f1, [__nv_rsqrtf_param_0];
	rsqrt.approx.ftz.f32 	%f2, %f1;
	st.param.f32 	[func_retval0+0], %f2;
	ret;
$L__func_end1:

}
	.file	1 "/home/admin/zy429782/fx_experiments/torch_aot_tool/dynamicLib_7622_gpu/ix/cixdsy45epigtua7hnnb2trqacs6zuo7dswwuahb3l5xhtzttbsb.py"
	.section	.debug_abbrev
	{
.b8 1
.b8 17
.b8 1
.b8 37
.b8 8
.b8 19
.b8 5
.b8 3
.b8 8
.b8 16
.b8 6
.b8 27
.b8 8
.b8 180
.b8 66
.b8 12
.b8 17
.b8 1
.b8 18
.b8 1
.b8 0
.b8 0
.b8 2
.b8 46
.b8 0
.b8 17
.b8 1
.b8 18
.b8 1
.b8 64
.b8 10
.b8 135
.b8 64
.b8 8
.b8 3
.b8 8
.b8 58
.b8 11
.b8 59
.b8 11
.b8 63
.b8 12
.b8 0
.b8 0
.b8 0
	}
	.section	.debug_info
	{
.b32 241
.b8 2
.b8 0
.b32 .debug_abbrev
.b8 8
.b8 1
.b8 116
.b8 114
.b8 105
.b8 116
.b8 111
.b8 110
.b8 0
.b8 2
.b8 0
.b8 99
.b8 105
.b8 120
.b8 100
.b8 115
.b8 121
.b8 52
.b8 53
.b8 101
.b8 112
.b8 105
.b8 103
.b8 116
.b8 117
.b8 97
.b8 55
.b8 104
.b8 110
.b8 110
.b8 98
.b8 50
.b8 116
.b8 114
.b8 113
.b8 97
.b8 99
.b8 115
.b8 54
.b8 122
.b8 117
.b8 111
.b8 55
.b8 100
.b8 115
.b8 119
.b8 119
.b8 117
.b8 97
.b8 104
.b8 98
.b8 51
.b8 108
.b8 53
.b8 120
.b8 104
.b8 116
.b8 122
.b8 116
.b8 116
.b8 98
.b8 115
.b8 98
.b8 46
.b8 112
.b8 121
.b8 0
.b32 .debug_line
.b8 47
.b8 104
.b8 111
.b8 109
.b8 101
.b8 47
.b8 97
.b8 100
.b8 109
.b8 105
.b8 110
.b8 47
.b8 122
.b8 121
.b8 52
.b8 50
.b8 57
.b8 55
.b8 56
.b8 50
.b8 47
.b8 102
.b8 120
.b8 95
.b8 101
.b8 120
.b8 112
.b8 101
.b8 114
.b8 105
.b8 109
.b8 101
.b8 110
.b8 116
.b8 115
.b8 47
.b8 116
.b8 111
.b8 114
.b8 99
.b8 104
.b8 95
.b8 97
.b8 111
.b8 116
.b8 95
.b8 116
.b8 111
.b8 111
.b8 108
.b8 47
.b8 100
.b8 121
.b8 110
.b8 97
.b8 109
.b8 105
.b8 99
.b8 76
.b8 105
.b8 98
.b8 95
.b8 55
.b8 54
.b8 50
.b8 50
.b8 95
.b8 103
.b8 112
.b8 117
.b8 47
.b8 105
.b8 120
.b8 0
.b8 1
.b64 $L__func_begin0
.b64 $L__func_end0
.b8 2
.b64 $L__func_begin0
.b64 $L__func_end0
.b8 1
.b8 156
.b8 116
.b8 114
.b8 105
.b8 116
.b8 111
.b8 110
.b8 95
.b8 95
.b8 48
.b8 100
.b8 49
.b8 100
.b8 50
.b8 100
.b8 51
.b8 100
.b8 52
.b8 100
.b8 53
.b8 100
.b8 54
.b8 100
.b8 101
.b8 55
.b8 0
.b8 116
.b8 114
.b8 105
.b8 116
.b8 111
.b8 110
.b8 95
.b8 95
.b8 48
.b8 100
.b8 49
.b8 100
.b8 50
.b8 100
.b8 51
.b8 100
.b8 52
.b8 100
.b8 53
.b8 100
.b8 54
.b8 100
.b8 101
.b8 55
.b8 0
.b8 1
.b8 20
.b8 1
.b8 0
	}
	.section	.debug_pubnames
	{
.b32 $L__pubNames_end0-$L__pubNames_start0
$L__pubNames_start0:
.b8 2
.b8 0
.b32 .debug_info
.b32 245
.b32 172
.b8 116
.b8 114
.b8 105
.b8 116
.b8 111
.b8 110
.b8 95
.b8 95
.b8 48
.b8 100
.b8 49
.b8 100
.b8 50
.b8 100
.b8 51
.b8 100
.b8 52
.b8 100
.b8 53
.b8 100
.b8 54
.b8 100
.b8 101
.b8 55
.b8 0
.b32 0
$L__pubNames_end0:
	}
	.section	.debug_pubtypes
	{
.b32 $L__pubTypes_end0-$L__pubTypes_start0
$L__pubTypes_start0:
.b8 2
.b8 0
.b32 .debug_info
.b32 245
.b32 0
$L__pubTypes_end0:
	}
	.section	.debug_loc	{	}


// ===== COMPILED SASS (sm_100) =====

	.target	sm_100

	.elftype	@"ET_EXEC"


//--------------------- .note.nv.tkinfo           --------------------------
	.section	.note.nv.tkinfo,"",@"SHT_NOTE"
	.sectionflags	@"SHF_NOTE_NV_TKINFO"
	.tkinfo
        /*0018*/ 	.word	0x00000002
        /*0030*/ 	.string	""
        /*0030*/ 	.string	"ptxas"
        /*0030*/ 	.string	"Cuda compilation tools, release 13.0, V13.0.88"
        /*0030*/ 	.string	"Build cuda_13.0.r13.0/compiler.36424714_0"
        /*0030*/ 	.string	"-arch sm_100 "



//--------------------- .note.nv.cuinfo           --------------------------
	.section	.note.nv.cuinfo,"",@"SHT_NOTE"
	.sectionflags	@"SHF_NOTE_NV_CUINFO"
        /*0018*/ 	.short	0x0002
        /*001a*/ 	.short	0x0056
        /*001c*/ 	.short	0x0082
	.zero		2


//--------------------- .nv.info                  --------------------------
	.section	.nv.info,"",@"SHT_CUDA_INFO"
	.align	4


	//----- nvinfo : EIATTR_REGCOUNT
	.align		4
        /*0000*/ 	.byte	0x04, 0x2f
        /*0002*/ 	.short	(.L_2 - .L_1)
	.align		4
.L_1:
        /*0004*/ 	.word	index@(triton__0d1d2d3d4d5d6de7)
        /*0008*/ 	.word	0x0000004d


	//----- nvinfo : EIATTR_FRAME_SIZE
	.align		4
.L_2:
        /*000c*/ 	.byte	0x04, 0x11
        /*000e*/ 	.short	(.L_4 - .L_3)
	.align		4
.L_3:
        /*0010*/ 	.word	index@(triton__0d1d2d3d4d5d6de7)
        /*0014*/ 	.word	0x00000000


	//----- nvinfo : EIATTR_MIN_STACK_SIZE
	.align		4
.L_4:
        /*0018*/ 	.byte	0x04, 0x12
        /*001a*/ 	.short	(.L_6 - .L_5)
	.align		4
.L_5:
        /*001c*/ 	.word	index@(triton__0d1d2d3d4d5d6de7)
        /*0020*/ 	.word	0x00000000
.L_6:


//--------------------- .nv.compat                --------------------------
	.section	.nv.compat,"",@"SHT_CUDA_COMPAT_INFO"
	.align	4
        /*0000*/ 	.byte	0x02, 0x09, 0x00, 0x00, 0x02, 0x02, 0x01, 0x00, 0x02, 0x05, 0x05, 0x00, 0x03, 0x07, 0x01, 0x01
        /*0010*/ 	.byte	0x02, 0x03, 0x00, 0x00, 0x02, 0x06, 0x01, 0x00, 0x04, 0x0b, 0x08, 0x00, 0x09, 0x00, 0x00, 0x00
        /*0020*/ 	.byte	0x00, 0x00, 0x00, 0x00


//--------------------- .nv.info.triton__0d1d2d3d4d5d6de7 --------------------------
	.section	.nv.info.triton__0d1d2d3d4d5d6de7,"",@"SHT_CUDA_INFO"
	.sectionflags	@""
	.align	4


	//----- nvinfo : EIATTR_CUDA_API_VERSION
	.align		4
        /*0000*/ 	.byte	0x04, 0x37
        /*0002*/ 	.short	(.L_8 - .L_7)
.L_7:
        /*0004*/ 	.word	0x00000082


	//----- nvinfo : EIATTR_KPARAM_INFO
	.align		4
.L_8:
        /*0008*/ 	.byte	0x04, 0x17
        /*000a*/ 	.short	(.L_10 - .L_9)
.L_9:
        /*000c*/ 	.word	0x00000000
        /*0010*/ 	.short	0x0007
        /*0012*/ 	.short	0x0034
        /*0014*/ 	.byte	0x00, 0xf0, 0x11, 0x00


	//----- nvinfo : EIATTR_KPARAM_INFO
	.align		4
.L_10:
        /*0018*/ 	.byte	0x04, 0x17
        /*001a*/ 	.short	(.L_12 - .L_11)
.L_11:
        /*001c*/ 	.word	0x00000000
        /*0020*/ 	.short	0x0006
        /*0022*/ 	.short	0x0030
        /*0024*/ 	.byte	0x00, 0xf0, 0x11, 0x00


	//----- nvinfo : EIATTR_KPARAM_INFO
	.align		4
.L_12:
        /*0028*/ 	.byte	0x04, 0x17
        /*002a*/ 	.short	(.L_14 - .L_13)
.L_13:
        /*002c*/ 	.word	0x00000000
        /*0030*/ 	.short	0x0005
        /*0032*/ 	.short	0x0028
        /*0034*/ 	.byte	0x00, 0xf0, 0x21, 0x00


	//----- nvinfo : EIATTR_KPARAM_INFO
	.align		4
.L_14:
        /*0038*/ 	.byte	0x04, 0x17
        /*003a*/ 	.short	(.L_16 - .L_15)
.L_15:
        /*003c*/ 	.word	0x00000000
        /*0040*/ 	.short	0x0004
        /*0042*/ 	.short	0x0020
        /*0044*/ 	.byte	0x00, 0xf0, 0x21, 0x00


	//----- nvinfo : EIATTR_KPARAM_INFO
	.align		4
.L_16:
        /*0048*/ 	.byte	0x04, 0x17
        /*004a*/ 	.short	(.L_18 - .L_17)
.L_17:
        /*004c*/ 	.word	0x00000000
        /*0050*/ 	.short	0x0003
        /*0052*/ 	.short	0x0018
        /*0054*/ 	.byte	0x00, 0xf0, 0x21, 0x00


	//----- nvinfo : EIATTR_KPARAM_INFO
	.align		4
.L_18:
        /*0058*/ 	.byte	0x04, 0x17
        /*005a*/ 	.short	(.L_20 - .L_19)
.L_19:
        /*005c*/ 	.word	0x00000000
        /*0060*/ 	.short	0x0002
        /*0062*/ 	.short	0x0010
        /*0064*/ 	.byte	0x00, 0xf0, 0x21, 0x00


	//----- nvinfo : EIATTR_KPARAM_INFO
	.align		4
.L_20:
        /*0068*/ 	.byte	0x04, 0x17
        /*006a*/ 	.short	(.L_22 - .L_21)
.L_21:
        /*006c*/ 	.word	0x00000000
        /*0070*/ 	.short	0x0001
        /*0072*/ 	.short	0x0008
        /*0074*/ 	.byte	0x00, 0xf0, 0x21, 0x00


	//----- nvinfo : EIATTR_KPARAM_INFO
	.align		4
.L_22:
        /*0078*/ 	.byte	0x04, 0x17
        /*007a*/ 	.short	(.L_24 - .L_23)
.L_23:
        /*007c*/ 	.word	0x00000000
        /*0080*/ 	.short	0x0000
        /*0082*/ 	.short	0x0000
        /*0084*/ 	.byte	0x00, 0xf0, 0x21, 0x00


	//----- nvinfo : EIATTR_SPARSE_MMA_MASK
	.align		4
.L_24:
        /*0088*/ 	.byte	0x03, 0x50
        /*008a*/ 	.short	0x0000


	//----- nvinfo : EIATTR_MAXREG_COUNT
	.align		4
        /*008c*/ 	.byte	0x03, 0x1b
        /*008e*/ 	.short	0x00ff


	//----- nvinfo : EIATTR_NUM_BARRIERS
	.align		4
        /*0090*/ 	.byte	0x02, 0x4c
        /*0092*/ 	.byte	0x01
	.zero		1


	//----- nvinfo : EIATTR_MERCURY_ISA_VERSION
	.align		4
        /*0094*/ 	.byte	0x03, 0x5f
        /*0096*/ 	.short	0x0101


	//----- nvinfo : EIATTR_VRC_CTA_INIT_COUNT
	.align		4
        /*0098*/ 	.byte	0x02, 0x4a
	.zero		1
	.zero		1


	//----- nvinfo : EIATTR_EXIT_INSTR_OFFSETS
	.align		4
        /*009c*/ 	.byte	0x04, 0x1c
        /*009e*/ 	.short	(.L_26 - .L_25)


	//   ....[0]....
.L_25:
        /*00a0*/ 	.word	0x00001e40


	//   ....[1]....
        /*00a4*/ 	.word	0x00001e60


	//----- nvinfo : EIATTR_MAX_THREADS
	.align		4
.L_26:
        /*00a8*/ 	.byte	0x04, 0x05
        /*00aa*/ 	.short	(.L_28 - .L_27)
.L_27:
        /*00ac*/ 	.word	0x00000100
        /*00b0*/ 	.word	0x00000001
        /*00b4*/ 	.word	0x00000001


	//----- nvinfo : EIATTR_CBANK_PARAM_SIZE
	.align		4
.L_28:
        /*00b8*/ 	.byte	0x03, 0x19
        /*00ba*/ 	.short	0x0038


	//----- nvinfo : EIATTR_PARAM_CBANK
	.align		4
        /*00bc*/ 	.byte	0x04, 0x0a
        /*00be*/ 	.short	(.L_30 - .L_29)
	.align		4
.L_29:
        /*00c0*/ 	.word	index@(.nv.constant0.triton__0d1d2d3d4d5d6de7)
        /*00c4*/ 	.short	0x0380
        /*00c6*/ 	.short	0x0038


	//----- nvinfo : EIATTR_SW_WAR
	.align		4
.L_30:
        /*00c8*/ 	.byte	0x04, 0x36
        /*00ca*/ 	.short	(.L_32 - .L_31)
.L_31:
        /*00cc*/ 	.word	0x00000008
.L_32:


//--------------------- .nv.callgraph             --------------------------
	.section	.nv.callgraph,"",@"SHT_CUDA_CALLGRAPH"
	.align	4
	.sectionentsize	8
	.align		4
        /*0000*/ 	.word	0x00000000
	.align		4
        /*0004*/ 	.word	0xffffffff
	.align		4
        /*0008*/ 	.word	0x00000000
	.align		4
        /*000c*/ 	.word	0xfffffffe
	.align		4
        /*0010*/ 	.word	0x00000000
	.align		4
        /*0014*/ 	.word	0xfffffffd
	.align		4
        /*0018*/ 	.word	0x00000000
	.align		4
        /*001c*/ 	.word	0xfffffffc


//--------------------- .nv.constant4             --------------------------
	.section	.nv.constant4,"a",@progbits
	.align	8
	.align		8
.nv.constant4:
        /*0000*/ 	.dword	_$_str


//--------------------- .text.triton__0d1d2d3d4d5d6de7 --------------------------
	.section	.text.triton__0d1d2d3d4d5d6de7,"ax",@progbits
	.align	128
        .global         triton__0d1d2d3d4d5d6de7
        .type           triton__0d1d2d3d4d5d6de7,@function
        .size           triton__0d1d2d3d4d5d6de7,(.L_x_1 - triton__0d1d2d3d4d5d6de7)
        .other          triton__0d1d2d3d4d5d6de7,@"STO_CUDA_ENTRY STV_DEFAULT"
triton__0d1d2d3d4d5d6de7:
.text.triton__0d1d2d3d4d5d6de7:
[----:B------:R-:W-:Y:S01]  /*0000*/  LDC R1, c[0x0][0x37c] ;  /* 0x0000df00ff017b82 */ /* 0x000fe20000000800 */
[----:B------:R-:W0:Y:S07]  /*0010*/  S2R R3, SR_CTAID.Z ;  /* 0x0000000000037919 */ /* 0x000e2e0000002700 */
[----:B------:R-:W1:Y:S01]  /*0020*/  S2UR UR4, SR_CTAID.Y ;  /* 0x00000000000479c3 */ /* 0x000e620000002600 */
[----:B------:R-:W2:Y:S01]  /*0030*/  LDCU UR8, c[0x0][0x3b0] ;  /* 0x00007600ff0877ac */ /* 0x000ea20008000800 */
[----:B------:R-:W-:Y:S01]  /*0040*/  CS2R R10, SRZ ;  /* 0x00000000000a7805 */ /* 0x000fe2000001ff00 */
[----:B------:R-:W3:Y:S01]  /*0050*/  S2R R2, SR_TID.X ;  /* 0x0000000000027919 */ /* 0x000ee20000002100 */
[----:B------:R-:W-:Y:S01]  /*0060*/  CS2R R44, SRZ ;  /* 0x00000000002c7805 */ /* 0x000fe2000001ff00 */
[----:B------:R-:W4:Y:S01]  /*0070*/  LDCU.64 UR6, c[0x0][0x358] ;  /* 0x00006b00ff0677ac */ /* 0x000f220008000a00 */
[----:B------:R-:W5:Y:S02]  /*0080*/  S2R R4, SR_CTAID.X ;  /* 0x0000000000047919 */ /* 0x000f640000002500 */
[----:B------:R-:W4:Y:S01]  /*0090*/  LDC.64 R16, c[0x0][0x380] ;  /* 0x0000e000ff107b82 */ /* 0x000f220000000a00 */
[----:B------:R-:W-:-:S02]  /*00a0*/  CS2R R46, SRZ ;  /* 0x00000000002e7805 */ /* 0x000fc4000001ff00 */
[----:B------:R-:W-:Y:S02]  /*00b0*/  CS2R R36, SRZ ;  /* 0x0000000000247805 */ /* 0x000fe4000001ff00 */
[----:B------:R-:W-:Y:S02]  /*00c0*/  CS2R R38, SRZ ;  /* 0x0000000000267805 */ /* 0x000fe4000001ff00 */
[----:B------:R-:W-:Y:S02]  /*00d0*/  CS2R R32, SRZ ;  /* 0x0000000000207805 */ /* 0x000fe4000001ff00 */
[----:B------:R-:W-:Y:S01]  /*00e0*/  CS2R R34, SRZ ;  /* 0x0000000000227805 */ /* 0x000fe2000001ff00 */
[----:B------:R-:W4:Y:S08]  /*00f0*/  S2UR UR5, SR_CgaCtaId ;  /* 0x00000000000579c3 */ /* 0x000f300000008800 */
[----:B------:R-:W4:Y:S01]  /*0100*/  LDC.64 R42, c[0x0][0x388] ;  /* 0x0000e200ff2a7b82 */ /* 0x000f220000000a00 */
[----:B0-----:R-:W-:Y:S01]  /*0110*/  IADD3 R3, PT, PT, R3, 0x1, RZ ;  /* 0x0000000103037810 */ /* 0x001fe20007ffe0ff */
[----:B---3--:R-:W-:Y:S01]  /*0120*/  IMAD.SHL.U32 R0, R2, 0x4, RZ ;  /* 0x0000000402007824 */ /* 0x008fe200078e00ff */
[----:B------:R-:W-:-:S03]  /*0130*/  SHF.R.U32.HI R26, RZ, 0x5, R2 ;  /* 0x00000005ff1a7819 */ /* 0x000fc60000011602 */
[----:B-1----:R-:W-:Y:S01]  /*0140*/  IMAD R3, R3, UR4, RZ ;  /* 0x0000000403037c24 */ /* 0x002fe2000f8e02ff */
[----:B-----5:R-:W-:Y:S02]  /*0150*/  SHF.L.U32 R4, R4, 0x6, RZ ;  /* 0x0000000604047819 */ /* 0x020fe400000006ff */
[----:B------:R-:W-:Y:S02]  /*0160*/  LOP3.LUT R22, R0, 0x3c, RZ, 0xc0, !PT ;  /* 0x0000003c00167812 */ /* 0x000fe400078ec0ff */
[----:B------:R-:W-:Y:S02]  /*0170*/  SHF.L.U32 R29, R3, 0x6, RZ ;  /* 0x00000006031d7819 */ /* 0x000fe400000006ff */
[----:B------:R-:W-:Y:S02]  /*0180*/  SGXT.U32 R26, R26, 0x3 ;  /* 0x000000031a1a781a */ /* 0x000fe40000000000 */
[----:B------:R-:W-:Y:S02]  /*0190*/  LOP3.LUT R6, R29, R22, RZ, 0xfc, !PT ;  /* 0x000000161d067212 */ /* 0x000fe400078efcff */
[----:B------:R-:W-:-:S02]  /*01a0*/  SHF.R.U32.HI R0, RZ, 0x4, R2 ;  /* 0x00000004ff007819 */ /* 0x000fc40000011602 */
[----:B------:R-:W-:Y:S02]  /*01b0*/  SHF.R.S32.HI R5, RZ, 0x1f, R6 ;  /* 0x0000001fff057819 */ /* 0x000fe40000011406 */
[----:B------:R-:W-:Y:S02]  /*01c0*/  SGXT.U32 R0, R0, 0x1 ;  /* 0x000000010000781a */ /* 0x000fe40000000000 */
[----:B------:R-:W-:Y:S01]  /*01d0*/  LEA.HI R7, R5, R6, RZ, 0x7 ;  /* 0x0000000605077211 */ /* 0x000fe200078f38ff */
[----:B------:R-:W-:Y:S01]  /*01e0*/  IMAD.SHL.U32 R5, R26, 0x2, RZ ;  /* 0x000000021a057824 */ /* 0x000fe200078e00ff */
[----:B--2---:R-:W-:Y:S02]  /*01f0*/  ISETP.GE.AND P0, PT, R6, UR8, PT ;  /* 0x0000000806007c0c */ /* 0x004fe4000bf06270 */
[----:B------:R-:W-:Y:S02]  /*0200*/  LOP3.LUT R9, R7, 0xffffff80, RZ, 0xc0, !PT ;  /* 0xffffff8007097812 */ /* 0x000fe400078ec0ff */
[----:B------:R-:W-:-:S02]  /*0210*/  LOP3.LUT R5, R5, R0, RZ, 0xfc, !PT ;  /* 0x0000000005057212 */ /* 0x000fc400078efcff */
[----:B------:R-:W-:Y:S01]  /*0220*/  SHF.R.S32.HI R7, RZ, 0x7, R7 ;  /* 0x00000007ff077819 */ /* 0x000fe20000011407 */
[----:B------:R-:W-:Y:S01]  /*0230*/  IMAD.IADD R8, R6, 0x1, -R9 ;  /* 0x0000000106087824 */ /* 0x000fe200078e0a09 */
[----:B------:R-:W-:-:S03]  /*0240*/  LOP3.LUT R0, R4, R5, RZ, 0xfc, !PT ;  /* 0x0000000504007212 */ /* 0x000fc600078efcff */
[----:B------:R-:W-:Y:S01]  /*0250*/  IMAD R15, R7, 0x1900, R8 ;  /* 0x00001900070f7824 */ /* 0x000fe200078e0208 */
[C---:B------:R-:W-:Y:S02]  /*0260*/  ISETP.LT.AND P1, PT, R0.reuse, 0x32, !P0 ;  /* 0x000000320000780c */ /* 0x040fe40004721270 */
[----:B------:R-:W-:Y:S02]  /*0270*/  CS2R R8, SRZ ;  /* 0x0000000000087805 */ /* 0x000fe4000001ff00 */
[----:B------:R-:W-:Y:S02]  /*0280*/  LEA R7, R0, R15, 0x7 ;  /* 0x0000000f00077211 */ /* 0x000fe400078e38ff */
[----:B------:R-:W-:-:S03]  /*0290*/  LOP3.LUT R0, R4, 0x10, R5, 0xfe, !PT ;  /* 0x0000001004007812 */ /* 0x000fc600078efe05 */
[----:B----4-:R-:W-:Y:S01]  /*02a0*/  IMAD.WIDE R6, R7, 0x4, R16 ;  /* 0x0000000407067825 */ /* 0x010fe200078e0210 */
[C-C-:B------:R-:W-:Y:S02]  /*02b0*/  LOP3.LUT R12, R4.reuse, 0x20, R5.reuse, 0xfe, !PT ;  /* 0x00000020040c7812 */ /* 0x140fe400078efe05 */
[----:B------:R-:W-:Y:S02]  /*02c0*/  LOP3.LUT R13, R4, 0x30, R5, 0xfe, !PT ;  /* 0x00000030040d7812 */ /* 0x000fe400078efe05 */
[----:B------:R0:W2:Y:S01]  /*02d0*/  @P1 LDG.E.EL.128 R8, desc[UR6][R6.64] ;  /* 0x0000000606081981 */ /* 0x0000a2000c2e1d00 */
[C---:B------:R-:W-:Y:S01]  /*02e0*/  ISETP.LT.AND P1, PT, R0.reuse, 0x32, !P0 ;  /* 0x000000320000780c */ /* 0x040fe20004721270 */
[--C-:B------:R-:W-:Y:S01]  /*02f0*/  IMAD R19, R0, 0x80, R15.reuse ;  /* 0x0000008000137824 */ /* 0x100fe200078e020f */
[----:B------:R-:W-:Y:S01]  /*0300*/  ISETP.LT.AND P2, PT, R12, 0x32, !P0 ;  /* 0x000000320c00780c */ /* 0x000fe20004741270 */
[C---:B------:R-:W-:Y:S01]  /*0310*/  IMAD R23, R13.reuse, 0x80, R15 ;  /* 0x000000800d177824 */ /* 0x040fe200078e020f */
[----:B------:R-:W-:-:S02]  /*0320*/  ISETP.LT.AND P0, PT, R13, 0x32, !P0 ;  /* 0x000000320d00780c */ /* 0x000fc40004701270 */
[----:B------:R-:W-:Y:S01]  /*0330*/  LEA R21, R12, R15, 0x7 ;  /* 0x0000000f0c157211 */ /* 0x000fe200078e38ff */
[----:B0-----:R-:W-:-:S04]  /*0340*/  IMAD.WIDE R6, R19, 0x4, R16 ;  /* 0x0000000413067825 */ /* 0x001fc800078e0210 */
[--C-:B------:R-:W-:Y:S02]  /*0350*/  IMAD.WIDE R14, R21, 0x4, R16.reuse ;  /* 0x00000004150e7825 */ /* 0x100fe400078e0210 */
[----:B------:R0:W3:Y:S02]  /*0360*/  @P1 LDG.E.EL.128 R44, desc[UR6][R6.64] ;  /* 0x00000006062c1981 */ /* 0x0000e4000c2e1d00 */
[----:B------:R-:W-:Y:S02]  /*0370*/  IMAD.WIDE R16, R23, 0x4, R16 ;  /* 0x0000000417107825 */ /* 0x000fe400078e0210 */
[----:B------:R1:W4:Y:S04]  /*0380*/  @P2 LDG.E.EL.128 R36, desc[UR6][R14.64] ;  /* 0x000000060e242981 */ /* 0x000328000c2e1d00 */
[----:B------:R5:W4:Y:S01]  /*0390*/  @P0 LDG.E.EL.128 R32, desc[UR6][R16.64] ;  /* 0x0000000610200981 */ /* 0x000b22000c2e1d00 */
[----:B------:R-:W-:-:S02]  /*03a0*/  LOP3.LUT R12, R29, R26, RZ, 0xfc, !PT ;  /* 0x0000001a1d0c7212 */ /* 0x000fc400078efcff */
[----:B------:R-:W-:Y:S02]  /*03b0*/  LOP3.LUT R18, R29, 0x10, R26, 0xfe, !PT ;  /* 0x000000101d127812 */ /* 0x000fe400078efe1a */
[----:B------:R-:W-:Y:S02]  /*03c0*/  SHF.R.S32.HI R13, RZ, 0x1f, R12 ;  /* 0x0000001fff0d7819 */ /* 0x000fe4000001140c */
[----:B0-----:R-:W-:Y:S02]  /*03d0*/  SHF.R.S32.HI R7, RZ, 0x1f, R18 ;  /* 0x0000001fff077819 */ /* 0x001fe40000011412 */
[----:B------:R-:W-:Y:S02]  /*03e0*/  LEA.HI R0, R13, R12, RZ, 0x4 ;  /* 0x0000000c0d007211 */ /* 0x000fe400078f20ff */
[----:B------:R-:W-:Y:S02]  /*03f0*/  LEA.HI R48, R7, R18, RZ, 0x4 ;  /* 0x0000001207307211 */ /* 0x000fe400078f20ff */
[----:B------:R-:W-:-:S02]  /*0400*/  LOP3.LUT R20, R29, 0x8, R26, 0xfe, !PT ;  /* 0x000000081d147812 */ /* 0x000fc400078efe1a */
[----:B------:R-:W-:Y:S02]  /*0410*/  SHF.R.S32.HI R6, RZ, 0x4, R0 ;  /* 0x00000004ff067819 */ /* 0x000fe40000011400 */
[----:B------:R-:W-:Y:S02]  /*0420*/  SHF.R.S32.HI R13, RZ, 0x4, R48 ;  /* 0x00000004ff0d7819 */ /* 0x000fe40000011430 */
[----:B------:R-:W-:Y:S02]  /*0430*/  SHF.R.S32.HI R49, RZ, 0x1f, R20 ;  /* 0x0000001fff317819 */ /* 0x000fe40000011414 */
[----:B-1----:R-:W-:Y:S02]  /*0440*/  LEA.HI R14, R6, R6, RZ, 0x3 ;  /* 0x00000006060e7211 */ /* 0x002fe400078f18ff */
[----:B-----5:R-:W-:Y:S02]  /*0450*/  LEA.HI R17, R13, R13, RZ, 0x3 ;  /* 0x0000000d0d117211 */ /* 0x020fe400078f18ff */
[----:B------:R-:W-:-:S02]  /*0460*/  LEA.HI R49, R49, R20, RZ, 0x4 ;  /* 0x0000001431317211 */ /* 0x000fc400078f20ff */
[----:B------:R-:W-:Y:S02]  /*0470*/  LOP3.LUT R15, R14, 0xfffffff8, RZ, 0xc0, !PT ;  /* 0xfffffff80e0f7812 */ /* 0x000fe400078ec0ff */
[----:B------:R-:W-:Y:S02]  /*0480*/  LOP3.LUT R14, R17, 0xfffffff8, RZ, 0xc0, !PT ;  /* 0xfffffff8110e7812 */ /* 0x000fe400078ec0ff */
[----:B------:R-:W-:Y:S02]  /*0490*/  SHF.R.S32.HI R7, RZ, 0x4, R49 ;  /* 0x00000004ff077819 */ /* 0x000fe40000011431 */
[----:B------:R-:W-:Y:S02]  /*04a0*/  LOP3.LUT R24, R29, 0x18, R26, 0xfe, !PT ;  /* 0x000000181d187812 */ /* 0x000fe400078efe1a */
[----:B------:R-:W-:Y:S02]  /*04b0*/  IADD3 R50, PT, PT, R13, -R14, RZ ;  /* 0x8000000e0d327210 */ /* 0x000fe40007ffe0ff */
[----:B------:R-:W-:-:S02]  /*04c0*/  LEA.HI R16, R7, R7, RZ, 0x3 ;  /* 0x0000000707107211 */ /* 0x000fc400078f18ff */
[C---:B------:R-:W-:Y:S01]  /*04d0*/  LOP3.LUT R14, R29.reuse, 0x28, R26, 0xfe, !PT ;  /* 0x000000281d0e7812 */ /* 0x040fe200078efe1a */
[----:B------:R-:W-:Y:S01]  /*04e0*/  IMAD R31, R22, 0x41, R5 ;  /* 0x00000041161f7824 */ /* 0x000fe200078e0205 */
[----:B------:R-:W-:Y:S02]  /*04f0*/  SHF.R.S32.HI R23, RZ, 0x1f, R24 ;  /* 0x0000001fff177819 */ /* 0x000fe40000011418 */
[----:B------:R-:W-:Y:S02]  /*0500*/  IADD3 R22, PT, PT, R6, -R15, RZ ;  /* 0x8000000f06167210 */ /* 0x000fe40007ffe0ff */
[----:B------:R-:W-:Y:S02]  /*0510*/  LOP3.LUT R16, R16, 0xfffffff8, RZ, 0xc0, !PT ;  /* 0xfffffff810107812 */ /* 0x000fe400078ec0ff */
[----:B------:R-:W-:Y:S02]  /*0520*/  LOP3.LUT R6, R29, 0x20, R26, 0xfe, !PT ;  /* 0x000000201d067812 */ /* 0x000fe400078efe1a */
[----:B------:R-:W-:-:S02]  /*0530*/  SHF.R.S32.HI R27, RZ, 0x1f, R14 ;  /* 0x0000001fff1b7819 */ /* 0x000fc4000001140e */
[----:B------:R-:W-:Y:S01]  /*0540*/  LEA.HI R23, R23, R24, RZ, 0x4 ;  /* 0x0000001817177211 */ /* 0x000fe200078f20ff */
[----:B------:R-:W-:Y:S01]  /*0550*/  IMAD.IADD R28, R7, 0x1, -R16 ;  /* 0x00000001071c7824 */ /* 0x000fe200078e0a10 */
[----:B------:R-:W-:Y:S02]  /*0560*/  SHF.R.S32.HI R25, RZ, 0x1f, R6 ;  /* 0x0000001fff197819 */ /* 0x000fe40000011406 */
[----:B------:R-:W-:Y:S02]  /*0570*/  LEA.HI R27, R27, R14, RZ, 0x4 ;  /* 0x0000000e1b1b7211 */ /* 0x000fe400078f20ff */
[----:B------:R-:W-:Y:S02]  /*0580*/  SHF.R.S32.HI R7, RZ, 0x4, R23 ;  /* 0x00000004ff077819 */ /* 0x000fe40000011417 */
[----:B------:R-:W-:Y:S02]  /*0590*/  LEA.HI R25, R25, R6, RZ, 0x4 ;  /* 0x0000000619197211 */ /* 0x000fe400078f20ff */
[----:B------:R-:W-:-:S02]  /*05a0*/  SHF.R.S32.HI R16, RZ, 0x4, R27 ;  /* 0x00000004ff107819 */ /* 0x000fc4000001141b */
[----:B------:R-:W-:Y:S02]  /*05b0*/  LEA.HI R17, R7, R7, RZ, 0x3 ;  /* 0x0000000707117211 */ /* 0x000fe400078f18ff */
[----:B------:R-:W-:Y:S02]  /*05c0*/  SHF.R.S32.HI R13, RZ, 0x19, R3 ;  /* 0x00000019ff0d7819 */ /* 0x000fe40000011403 */
[----:B------:R-:W-:Y:S02]  /*05d0*/  SHF.R.S32.HI R15, RZ, 0x4, R25 ;  /* 0x00000004ff0f7819 */ /* 0x000fe40000011419 */
[----:B------:R-:W-:Y:S01]  /*05e0*/  LEA.HI R21, R16, R16, RZ, 0x3 ;  /* 0x0000001010157211 */ /* 0x000fe200078f18ff */
[----:B------:R-:W-:Y:S01]  /*05f0*/  UMOV UR4, 0x400 ;  /* 0x0000040000047882 */ /* 0x000fe20000000000 */
[----:B------:R-:W-:Y:S02]  /*0600*/  LOP3.LUT R30, R17, 0xfffffff8, RZ, 0xc0, !PT ;  /* 0xfffffff8111e7812 */ /* 0x000fe400078ec0ff */
[----:B------:R-:W-:Y:S01]  /*0610*/  SGXT R13, R13, 0x1 ;  /* 0x000000010d0d781a */ /* 0x000fe20000000200 */
[----:B------:R-:W-:Y:S01]  /*0620*/  ULEA UR4, UR5, UR4, 0x18 ;  /* 0x0000000405047291 */ /* 0x000fe2000f8ec0ff */
[----:B------:R-:W-:-:S02]  /*0630*/  LEA.HI R19, R15, R15, RZ, 0x3 ;  /* 0x0000000f0f137211 */ /* 0x000fc400078f18ff */
[----:B------:R-:W-:Y:S01]  /*0640*/  LOP3.LUT R21, R21, 0xfffffff8, RZ, 0xc0, !PT ;  /* 0xfffffff815157812 */ /* 0x000fe200078ec0ff */
[----:B------:R-:W-:Y:S01]  /*0650*/  IMAD.IADD R30, R7, 0x1, -R30 ;  /* 0x00000001071e7824 */ /* 0x000fe200078e0a1e */
[----:B------:R-:W-:Y:S02]  /*0660*/  LEA.HI R5, R13, R20, RZ, 0x7 ;  /* 0x000000140d057211 */ /* 0x000fe400078f38ff */
[----:B------:R-:W-:Y:S01]  /*0670*/  LOP3.LUT R40, R19, 0xfffffff8, RZ, 0xc0, !PT ;  /* 0xfffffff813287812 */ /* 0x000fe200078ec0ff */
[----:B------:R-:W-:Y:S01]  /*0680*/  IMAD.IADD R16, R16, 0x1, -R21 ;  /* 0x0000000110107824 */ /* 0x000fe200078e0a15 */
[C---:B------:R-:W-:Y:S02]  /*0690*/  LEA.HI R7, R13.reuse, R6, RZ, 0x7 ;  /* 0x000000060d077211 */ /* 0x040fe400078f38ff */
[----:B------:R-:W-:Y:S02]  /*06a0*/  LEA.HI R3, R13, R12, RZ, 0x7 ;  /* 0x0000000c0d037211 */ /* 0x000fe400078f38ff */
[----:B------:R-:W-:-:S02]  /*06b0*/  SHF.L.U32 R21, R2, 0x1, RZ ;  /* 0x0000000102157819 */ /* 0x000fc400000006ff */
[----:B------:R-:W-:Y:S02]  /*06c0*/  SHF.R.S32.HI R5, RZ, 0x7, R5 ;  /* 0x00000007ff057819 */ /* 0x000fe40000011405 */
[----:B------:R-:W-:Y:S02]  /*06d0*/  LEA R31, R31, UR4, 0x2 ;  /* 0x000000041f1f7c11 */ /* 0x000fe4000f8e10ff */
[----:B------:R-:W-:Y:S02]  /*06e0*/  IADD3 R40, PT, PT, R15, -R40, RZ ;  /* 0x800000280f287210 */ /* 0x000fe40007ffe0ff */
[----:B------:R-:W-:Y:S02]  /*06f0*/  SHF.R.S32.HI R7, RZ, 0x7, R7 ;  /* 0x00000007ff077819 */ /* 0x000fe40000011407 */
[----:B------:R-:W-:Y:S02]  /*0700*/  SHF.R.S32.HI R3, RZ, 0x7, R3 ;  /* 0x00000007ff037819 */ /* 0x000fe40000011403 */
[----:B------:R-:W-:Y:S01]  /*0710*/  LOP3.LUT R21, R21, 0x3e, RZ, 0xe2, !PT ;  /* 0x0000003e15157812 */ /* 0x000fe200078ee2ff */
[----:B------:R-:W-:Y:S01]  /*0720*/  IMAD R52, R5, 0x190, R28 ;  /* 0x0000019005347824 */ /* 0x000fe200078e021c */
[----:B------:R-:W-:Y:S01]  /*0730*/  LEA.HI R5, R13, R24, RZ, 0x7 ;  /* 0x000000180d057211 */ /* 0x000fe200078f38ff */
[----:B------:R-:W-:-:S02]  /*0740*/  IMAD R62, R7, 0x190, R40 ;  /* 0x00000190073e7824 */ /* 0x000fc400078e0228 */
[----:B------:R-:W-:Y:S01]  /*0750*/  IMAD R22, R3, 0x190, R22 ;  /* 0x0000019003167824 */ /* 0x000fe200078e0216 */
[----:B------:R-:W0:Y:S01]  /*0760*/  LDC.64 R40, c[0x0][0x398] ;  /* 0x0000e600ff287b82 */ /* 0x000e220000000a00 */
[C---:B------:R-:W-:Y:S02]  /*0770*/  LEA.HI R3, R13.reuse, R18, RZ, 0x7 ;  /* 0x000000120d037211 */ /* 0x040fe400078f38ff */
[----:B------:R-:W-:Y:S02]  /*0780*/  SHF.R.S32.HI R5, RZ, 0x7, R5 ;  /* 0x00000007ff057819 */ /* 0x000fe40000011405 */
[----:B------:R-:W-:Y:S02]  /*0790*/  SHF.R.S32.HI R3, RZ, 0x7, R3 ;  /* 0x00000007ff037819 */ /* 0x000fe40000011403 */
[----:B------:R-:W-:Y:S01]  /*07a0*/  LEA.HI R15, R13, R14, RZ, 0x7 ;  /* 0x0000000e0d0f7211 */ /* 0x000fe200078f38ff */
[----:B------:R-:W-:Y:S02]  /*07b0*/  IMAD R54, R5, 0x190, R30 ;  /* 0x0000019005367824 */ /* 0x000fe400078e021e */
[----:B------:R-:W-:Y:S01]  /*07c0*/  IMAD R50, R3, 0x190, R50 ;  /* 0x0000019003327824 */ /* 0x000fe200078e0232 */
[----:B------:R-:W-:Y:S01]  /*07d0*/  SHF.R.S32.HI R15, RZ, 0x7, R15 ;  /* 0x00000007ff0f7819 */ /* 0x000fe2000001140f */
[----:B------:R-:W-:Y:S01]  /*07e0*/  HFMA2 R7, -RZ, RZ, 0, 0 ;  /* 0x00000000ff077431 */ /* 0x000fe200000001ff */
[----:B------:R-:W-:-:S02]  /*07f0*/  ISETP.GE.AND P1, PT, R12, UR8, PT ;  /* 0x000000080c007c0c */ /* 0x000fc4000bf26270 */
[----:B------:R-:W-:Y:S01]  /*0800*/  LOP3.LUT R49, R49, 0xfffffff0, RZ, 0xc0, !PT ;  /* 0xfffffff031317812 */ /* 0x000fe200078ec0ff */
[----:B------:R-:W-:Y:S01]  /*0810*/  IMAD R28, R15, 0x190, R16 ;  /* 0x000001900f1c7824 */ /* 0x000fe200078e0210 */
[----:B------:R-:W-:Y:S02]  /*0820*/  MOV R19, RZ ;  /* 0x000000ff00137202 */ /* 0x000fe40000000f00 */
[C---:B------:R-:W-:Y:S01]  /*0830*/  ISETP.GE.AND P2, PT, R20.reuse, UR8, PT ;  /* 0x0000000814007c0c */ /* 0x040fe2000bf46270 */
[----:B------:R-:W-:Y:S01]  /*0840*/  IMAD.IADD R49, R20, 0x1, -R49 ;  /* 0x0000000114317824 */ /* 0x000fe200078e0a31 */
[----:B------:R-:W-:Y:S01]  /*0850*/  LOP3.LUT R23, R23, 0xfffffff0, RZ, 0xc0, !PT ;  /* 0xfffffff017177812 */ /* 0x000fe200078ec0ff */
[----:B------:R-:W-:Y:S01]  /*0860*/  IMAD.MOV.U32 R15, RZ, RZ, RZ ;  /* 0x000000ffff0f7224 */ /* 0x000fe200078e00ff */
[----:B------:R-:W-:-:S04]  /*0870*/  LOP3.LUT R27, R27, 0xfffffff0, RZ, 0xc0, !PT ;  /* 0xfffffff01b1b7812 */ /* 0x000fc800078ec0ff */
[----:B------:R-:W-:Y:S01]  /*0880*/  IADD3 R63, PT, PT, R14, -R27, RZ ;  /* 0x8000001b0e3f7210 */ /* 0x000fe20007ffe0ff */
[----:B------:R-:W-:Y:S01]  /*0890*/  IMAD.MOV.U32 R27, RZ, RZ, RZ ;  /* 0x000000ffff1b7224 */ /* 0x000fe200078e00ff */
[----:B------:R-:W-:Y:S02]  /*08a0*/  MOV R58, RZ ;  /* 0x000000ff003a7202 */ /* 0x000fe40000000f00 */
[----:B------:R-:W-:Y:S01]  /*08b0*/  CS2R R64, SRZ ;  /* 0x0000000000407805 */ /* 0x000fe2000001ff00 */
[----:B------:R-:W-:Y:S01]  /*08c0*/  HFMA2 R66, -RZ, RZ, 0, 0 ;  /* 0x00000000ff427431 */ /* 0x000fe200000001ff */
[----:B------:R-:W-:Y:S01]  /*08d0*/  MOV R68, RZ ;  /* 0x000000ff00447202 */ /* 0x000fe20000000f00 */
[----:B--2---:R-:W-:Y:S04]  /*08e0*/  STS [R31], R8 ;  /* 0x000000081f007388 */ /* 0x004fe80000000800 */
[----:B------:R1:W-:Y:S04]  /*08f0*/  STS [R31+0x104], R9 ;  /* 0x000104091f007388 */ /* 0x0003e80000000800 */
[----:B------:R-:W-:Y:S04]  /*0900*/  STS [R31+0x208], R10 ;  /* 0x0002080a1f007388 */ /* 0x000fe80000000800 */
[----:B------:R-:W-:Y:S04]  /*0910*/  STS [R31+0x30c], R11 ;  /* 0x00030c0b1f007388 */ /* 0x000fe80000000800 */
[----:B---3--:R-:W-:Y:S01]  /*0920*/  STS [R31+0x40], R44 ;  /* 0x0000402c1f007388 */ /* 0x008fe20000000800 */
[----:B-1----:R-:W-:-:S03]  /*0930*/  IMAD.IADD R9, R21, 0x1, R4 ;  /* 0x0000000115097824 */ /* 0x002fc600078e0204 */
[----:B------:R-:W-:Y:S04]  /*0940*/  STS [R31+0x144], R45 ;  /* 0x0001442d1f007388 */ /* 0x000fe80000000800 */
[----:B------:R-:W-:Y:S04]  /*0950*/  STS [R31+0x248], R46 ;  /* 0x0002482e1f007388 */ /* 0x000fe80000000800 */
[----:B------:R-:W-:Y:S04]  /*0960*/  STS [R31+0x34c], R47 ;  /* 0x00034c2f1f007388 */ /* 0x000fe80000000800 */
[----:B----4-:R-:W-:Y:S04]  /*0970*/  STS [R31+0x80], R36 ;  /* 0x000080241f007388 */ /* 0x010fe80000000800 */
[----:B------:R-:W-:Y:S04]  /*0980*/  STS [R31+0x184], R37 ;  /* 0x000184251f007388 */ /* 0x000fe80000000800 */
[----:B------:R-:W-:Y:S04]  /*0990*/  STS [R31+0x288], R38 ;  /* 0x000288261f007388 */ /* 0x000fe80000000800 */
[----:B------:R1:W-:Y:S04]  /*09a0*/  STS [R31+0x38c], R39 ;  /* 0x00038c271f007388 */ /* 0x0003e80000000800 */
[----:B------:R-:W-:Y:S04]  /*09b0*/  STS [R31+0xc0], R32 ;  /* 0x0000c0201f007388 */ /* 0x000fe80000000800 */
[----:B------:R-:W-:Y:S01]  /*09c0*/  STS [R31+0x1c4], R33 ;  /* 0x0001c4211f007388 */ /* 0x000fe20000000800 */
[----:B-1----:R-:W1:Y:S03]  /*09d0*/  LDC.64 R38, c[0x0][0x3a0] ;  /* 0x0000e800ff267b82 */ /* 0x002e660000000a00 */
[----:B------:R-:W-:Y:S04]  /*09e0*/  STS [R31+0x2c8], R34 ;  /* 0x0002c8221f007388 */ /* 0x000fe80000000800 */
[----:B------:R2:W-:Y:S01]  /*09f0*/  STS [R31+0x3cc], R35 ;  /* 0x0003cc231f007388 */ /* 0x0005e20000000800 */
[----:B------:R-:W-:-:S02]  /*0a00*/  ISETP.GE.AND P0, PT, R9, 0x32, PT ;  /* 0x000000320900780c */ /* 0x000fc40003f06270 */
[----:B------:R-:W-:Y:S02]  /*0a10*/  LEA R5, R9, 0x8, 0x3 ;  /* 0x0000000809057811 */ /* 0x000fe400078e18ff */
[----:B------:R-:W-:Y:S02]  /*0a20*/  ISETP.LT.AND P3, PT, R12, UR8, !P0 ;  /* 0x000000080c007c0c */ /* 0x000fe4000c761270 */
[----:B------:R-:W-:Y:S02]  /*0a30*/  ISETP.LT.AND P6, PT, R20, UR8, !P0 ;  /* 0x0000000814007c0c */ /* 0x000fe4000c7c1270 */
[----:B------:R-:W-:Y:S01]  /*0a40*/  ISETP.LT.AND P5, PT, R18, UR8, !P0 ;  /* 0x0000000812007c0c */ /* 0x000fe2000c7a1270 */
[----:B------:R-:W-:Y:S01]  /*0a50*/  HFMA2 R4, -RZ, RZ, 0, 0 ;  /* 0x00000000ff047431 */ /* 0x000fe200000001ff */
[----:B------:R-:W-:Y:S01]  /*0a60*/  IADD3 R67, PT, PT, R5, R22, RZ ;  /* 0x0000001605437210 */ /* 0x000fe20007ffe0ff */
[----:B------:R-:W-:Y:S01]  /*0a70*/  IMAD R61, R9, 0x8, R52 ;  /* 0x00000008093d7824 */ /* 0x000fe200078e0234 */
[----:B------:R-:W-:Y:S01]  /*0a80*/  IADD3 R59, PT, PT, R5, R52, RZ ;  /* 0x00000034053b7210 */ /* 0x000fe20007ffe0ff */
[----:B------:R-:W-:Y:S01]  /*0a90*/  IMAD R57, R9, 0x8, R50 ;  /* 0x0000000809397824 */ /* 0x000fe200078e0232 */
[----:B------:R-:W-:Y:S01]  /*0aa0*/  LOP3.LUT R37, R0, 0xfffffff0, RZ, 0xc0, !PT ;  /* 0xfffffff000257812 */ /* 0x000fe200078ec0ff */
[----:B------:R-:W-:-:S02]  /*0ab0*/  IMAD.MOV.U32 R8, RZ, RZ, RZ ;  /* 0x000000ffff087224 */ /* 0x000fc400078e00ff */
[--C-:B------:R-:W-:Y:S01]  /*0ac0*/  IMAD.WIDE R16, R67, 0x4, R42.reuse ;  /* 0x0000000443107825 */ /* 0x100fe200078e022a */
[----:B------:R-:W-:Y:S01]  /*0ad0*/  BAR.SYNC.DEFER_BLOCKING 0x0 ;  /* 0x0000000000007b1d */ /* 0x000fe20000010000 */
[----:B------:R-:W-:Y:S02]  /*0ae0*/  IADD3 R37, PT, PT, R12, -R37, RZ ;  /* 0x800000250c257210 */ /* 0x000fe40007ffe0ff */
[----:B--2---:R-:W-:-:S04]  /*0af0*/  IMAD.WIDE R30, R61, 0x4, R42 ;  /* 0x000000043d1e7825 */ /* 0x004fc800078e022a */
[----:B------:R-:W-:-:S04]  /*0b00*/  IMAD.WIDE R34, R57, 0x4, R42 ;  /* 0x0000000439227825 */ /* 0x000fc800078e022a */
[----:B------:R-:W-:Y:S01]  /*0b10*/  IMAD.WIDE R32, R59, 0x4, R42 ;  /* 0x000000043b207825 */ /* 0x000fe200078e022a */
[----:B------:R-:W-:-:S03]  /*0b20*/  CS2R R10, SRZ ;  /* 0x00000000000a7805 */ /* 0x000fc6000001ff00 */
[----:B------:R-:W-:Y:S01]  /*0b30*/  IMAD R71, R9, 0x8, R22 ;  /* 0x0000000809477824 */ /* 0x000fe200078e0216 */
[----:B------:R-:W-:Y:S01]  /*0b40*/  MOV R22, RZ ;  /* 0x000000ff00167202 */ /* 0x000fe20000000f00 */
[----:B------:R-:W-:Y:S01]  /*0b50*/  IMAD.IADD R55, R5, 0x1, R50 ;  /* 0x0000000105377824 */ /* 0x000fe200078e0232 */
[----:B------:R-:W-:Y:S01]  /*0b60*/  LOP3.LUT R47, R48, 0xfffffff0, RZ, 0xc0, !PT ;  /* 0xfffffff0302f7812 */ /* 0x000fe200078ec0ff */
[----:B------:R2:W3:Y:S04]  /*0b70*/  @P3 LDG.E.EL R7, desc[UR6][R16.64] ;  /* 0x0000000610073981 */ /* 0x0004e8000c2e1900 */
[----:B------:R0:W4:Y:S04]  /*0b80*/  @P6 LDG.E.EL R19, desc[UR6][R30.64] ;  /* 0x000000061e136981 */ /* 0x000128000c2e1900 */
[----:B------:R1:W5:Y:S01]  /*0b90*/  @P5 LDG.E.EL R4, desc[UR6][R34.64] ;  /* 0x0000000622045981 */ /* 0x000362000c2e1900 */
[----:B--2---:R-:W-:-:S03]  /*0ba0*/  CS2R R16, SRZ ;  /* 0x0000000000107805 */ /* 0x004fc6000001ff00 */
[----:B------:R2:W4:Y:S01]  /*0bb0*/  @P6 LDG.E.EL R8, desc[UR6][R32.64] ;  /* 0x0000000620086981 */ /* 0x000522000c2e1900 */
[----:B0-----:R-:W-:-:S04]  /*0bc0*/  IMAD.WIDE R30, R37, 0x4, R40 ;  /* 0x00000004251e7825 */ /* 0x001fc800078e0228 */
[----:B-1----:R-:W-:Y:S01]  /*0bd0*/  IMAD.WIDE R34, R37, 0x4, R38 ;  /* 0x0000000425227825 */ /* 0x002fe200078e0226 */
[----:B------:R-:W5:Y:S03]  /*0be0*/  @!P1 LDG.E.EL R11, desc[UR6][R30.64] ;  /* 0x000000061e0b9981 */ /* 0x000f66000c2e1900 */
[C---:B--2---:R-:W-:Y:S01]  /*0bf0*/  IMAD.WIDE R32, R49.reuse, 0x4, R40 ;  /* 0x0000000431207825 */ /* 0x044fe200078e0228 */
[----:B------:R0:W5:Y:S03]  /*0c00*/  @!P1 LDG.E.EL R10, desc[UR6][R34.64] ;  /* 0x00000006220a9981 */ /* 0x000166000c2e1900 */
[----:B------:R-:W-:Y:S01]  /*0c10*/  IMAD.WIDE R36, R49, 0x4, R38 ;  /* 0x0000000431247825 */ /* 0x000fe200078e0226 */
[----:B------:R-:W2:Y:S01]  /*0c20*/  @!P2 LDG.E.EL R22, desc[UR6][R32.64] ;  /* 0x000000062016a981 */ /* 0x000ea2000c2e1900 */
[----:B------:R-:W-:-:S02]  /*0c30*/  ISETP.GE.AND P1, PT, R18, UR8, PT ;  /* 0x0000000812007c0c */ /* 0x000fc4000bf26270 */
[--C-:B------:R-:W-:Y:S01]  /*0c40*/  IMAD.WIDE R2, R71, 0x4, R42.reuse ;  /* 0x0000000447027825 */ /* 0x100fe200078e022a */
[----:B------:R1:W2:Y:S01]  /*0c50*/  @!P2 LDG.E.EL R17, desc[UR6][R36.64] ;  /* 0x000000062411a981 */ /* 0x0002a2000c2e1900 */
[----:B------:R-:W-:Y:S02]  /*0c60*/  ISETP.GE.AND P2, PT, R24, UR8, PT ;  /* 0x0000000818007c0c */ /* 0x000fe4000bf46270 */
[----:B------:R-:W-:Y:S02]  /*0c70*/  HFMA2 R0, -RZ, RZ, 0, 0 ;  /* 0x00000000ff007431 */ /* 0x000fe400000001ff */
[----:B------:R-:W-:Y:S01]  /*0c80*/  IMAD.WIDE R44, R55, 0x4, R42 ;  /* 0x00000004372c7825 */ /* 0x000fe200078e022a */
[----:B0-----:R-:W-:Y:S01]  /*0c90*/  IADD3 R35, PT, PT, R18, -R47, RZ ;  /* 0x8000002f12237210 */ /* 0x001fe20007ffe0ff */
[----:B------:R0:W4:Y:S01]  /*0ca0*/  @P3 LDG.E.EL R15, desc[UR6][R2.64] ;  /* 0x00000006020f3981 */ /* 0x000122000c2e1900 */
[----:B------:R-:W-:Y:S01]  /*0cb0*/  ISETP.LT.AND P4, PT, R24, UR8, !P0 ;  /* 0x0000000818007c0c */ /* 0x000fe2000c781270 */
[----:B------:R-:W-:-:S02]  /*0cc0*/  IMAD R51, R9, 0x8, R54 ;  /* 0x0000000809337824 */ /* 0x000fc400078e0236 */
[----:B------:R0:W2:Y:S01]  /*0cd0*/  @P5 LDG.E.EL R16, desc[UR6][R44.64] ;  /* 0x000000062c105981 */ /* 0x0000a2000c2e1900 */
[----:B-1----:R-:W-:Y:S02]  /*0ce0*/  IMAD.IADD R37, R24, 0x1, -R23 ;  /* 0x0000000118257824 */ /* 0x002fe400078e0a17 */
[----:B------:R-:W-:Y:S01]  /*0cf0*/  IMAD.WIDE R32, R35, 0x4, R40 ;  /* 0x0000000423207825 */ /* 0x000fe200078e0228 */
[----:B------:R-:W-:Y:S02]  /*0d00*/  LOP3.LUT R31, R25, 0xfffffff0, RZ, 0xc0, !PT ;  /* 0xfffffff0191f7812 */ /* 0x000fe400078ec0ff */
[----:B0-----:R-:W-:Y:S01]  /*0d10*/  CS2R R2, SRZ ;  /* 0x0000000000027805 */ /* 0x001fe2000001ff00 */
[----:B------:R-:W-:Y:S02]  /*0d20*/  IMAD.MOV.U32 R30, RZ, RZ, RZ ;  /* 0x000000ffff1e7224 */ /* 0x000fe400078e00ff */
[----:B------:R-:W-:-:S03]  /*0d30*/  IMAD.WIDE R34, R35, 0x4, R38 ;  /* 0x0000000423227825 */ /* 0x000fc600078e0226 */
[----:B------:R-:W2:Y:S01]  /*0d40*/  @!P1 LDG.E.EL R3, desc[UR6][R32.64] ;  /* 0x0000000620039981 */ /* 0x000ea2000c2e1900 */
[----:B------:R-:W-:-:S03]  /*0d50*/  IMAD.WIDE R44, R37, 0x4, R40 ;  /* 0x00000004252c7825 */ /* 0x000fc600078e0228 */
[----:B------:R-:W2:Y:S01]  /*0d60*/  @!P1 LDG.E.EL R0, desc[UR6][R34.64] ;  /* 0x0000000622009981 */ /* 0x000ea2000c2e1900 */
[----:B------:R-:W-:Y:S01]  /*0d70*/  IMAD.WIDE R36, R37, 0x4, R38 ;  /* 0x0000000425247825 */ /* 0x000fe200078e0226 */
[----:B------:R-:W-:-:S03]  /*0d80*/  ISETP.GE.AND P1, PT, R6, UR8, PT ;  /* 0x0000000806007c0c */ /* 0x000fc6000bf26270 */
[----:B------:R-:W-:Y:S01]  /*0d90*/  IMAD.WIDE R46, R51, 0x4, R42 ;  /* 0x00000004332e7825 */ /* 0x000fe200078e022a */
[----:B------:R0:W2:Y:S01]  /*0da0*/  @!P2 LDG.E.EL R30, desc[UR6][R36.64] ;  /* 0x00000006241ea981 */ /* 0x0000a2000c2e1900 */
[----:B------:R-:W-:Y:S02]  /*0db0*/  LOP3.LUT R50, R29, 0x38, R26, 0xfe, !PT ;  /* 0x000000381d327812 */ /* 0x000fe400078efe1a */
[----:B------:R-:W-:Y:S01]  /*0dc0*/  IMAD.IADD R31, R6, 0x1, -R31 ;  /* 0x00000001061f7824 */ /* 0x000fe200078e0a1f */
[----:B------:R-:W-:Y:S01]  /*0dd0*/  MOV R23, RZ ;  /* 0x000000ff00177202 */ /* 0x000fe20000000f00 */
[----:B------:R1:W2:Y:S01]  /*0de0*/  @P4 LDG.E.EL R2, desc[UR6][R46.64] ;  /* 0x000000062e024981 */ /* 0x0002a2000c2e1900 */
[----:B------:R-:W-:Y:S02]  /*0df0*/  HFMA2 R25, -RZ, RZ, 0, 0 ;  /* 0x00000000ff197431 */ /* 0x000fe400000001ff */
[----:B------:R-:W-:Y:S01]  /*0e00*/  IMAD.WIDE R52, R31, 0x4, R40 ;  /* 0x000000041f347825 */ /* 0x000fe200078e0228 */
[----:B0-----:R-:W-:Y:S01]  /*0e10*/  LOP3.LUT R36, R29, 0x30, R26, 0xfe, !PT ;  /* 0x000000301d247812 */ /* 0x001fe200078efe1a */
[----:B------:R0:W2:Y:S01]  /*0e20*/  @!P2 LDG.E.EL R23, desc[UR6][R44.64] ;  /* 0x000000062c17a981 */ /* 0x0000a2000c2e1900 */
[----:B------:R-:W-:Y:S01]  /*0e30*/  SHF.R.S32.HI R37, RZ, 0x1f, R50 ;  /* 0x0000001fff257819 */ /* 0x000fe20000011432 */
[----:B-1----:R-:W-:Y:S01]  /*0e40*/  IMAD.WIDE R46, R31, 0x4, R38 ;  /* 0x000000041f2e7825 */ /* 0x002fe200078e0226 */
[----:B------:R-:W-:Y:S01]  /*0e50*/  SHF.R.S32.HI R31, RZ, 0x1f, R36 ;  /* 0x0000001fff1f7819 */ /* 0x000fe20000011424 */
[----:B------:R1:W2:Y:S01]  /*0e60*/  @!P1 LDG.E.EL R25, desc[UR6][R52.64] ;  /* 0x0000000634199981 */ /* 0x0002a2000c2e1900 */
[----:B------:R-:W-:-:S02]  /*0e70*/  ISETP.GE.AND P2, PT, R14, UR8, PT ;  /* 0x000000080e007c0c */ /* 0x000fc4000bf46270 */
[----:B------:R-:W-:Y:S02]  /*0e80*/  LEA.HI R29, R31, R36, RZ, 0x4 ;  /* 0x000000241f1d7211 */ /* 0x000fe400078f20ff */
[----:B------:R-:W-:Y:S01]  /*0e90*/  LEA.HI R37, R37, R50, RZ, 0x4 ;  /* 0x0000003225257211 */ /* 0x000fe200078f20ff */
[----:B------:R-:W-:Y:S01]  /*0ea0*/  IMAD.WIDE R48, R63, 0x4, R40 ;  /* 0x000000043f307825 */ /* 0x000fe200078e0228 */
[----:B------:R-:W-:-:S03]  /*0eb0*/  CS2R R32, SRZ ;  /* 0x0000000000207805 */ /* 0x000fc6000001ff00 */
[----:B0-----:R-:W-:Y:S01]  /*0ec0*/  IMAD.WIDE R44, R63, 0x4, R38 ;  /* 0x000000043f2c7825 */ /* 0x001fe200078e0226 */
[----:B------:R-:W-:Y:S02]  /*0ed0*/  LOP3.LUT R63, R29, 0xfffffff0, RZ, 0xc0, !PT ;  /* 0xfffffff01d3f7812 */ /* 0x000fe400078ec0ff */
[----:B-1----:R-:W-:Y:S01]  /*0ee0*/  LOP3.LUT R53, R37, 0xfffffff0, RZ, 0xc0, !PT ;  /* 0xfffffff025357812 */ /* 0x002fe200078ec0ff */
[----:B------:R0:W2:Y:S02]  /*0ef0*/  @!P1 LDG.E.EL R32, desc[UR6][R46.64] ;  /* 0x000000062e209981 */ /* 0x0000a4000c2e1900 */
[----:B------:R-:W-:Y:S02]  /*0f00*/  IMAD.IADD R63, R36, 0x1, -R63 ;  /* 0x00000001243f7824 */ /* 0x000fe400078e0a3f */
[----:B------:R-:W-:Y:S01]  /*0f10*/  IMAD.IADD R53, R50, 0x1, -R53 ;  /* 0x0000000132357824 */ /* 0x000fe200078e0a35 */
[----:B------:R1:W2:Y:S01]  /*0f20*/  @!P2 LDG.E.EL R27, desc[UR6][R48.64] ;  /* 0x00000006301ba981 */ /* 0x0002a2000c2e1900 */
[----:B0-----:R-:W-:-:S04]  /*0f30*/  IMAD.WIDE R46, R63, 0x4, R40 ;  /* 0x000000043f2e7825 */ /* 0x001fc800078e0228 */
[----:B------:R-:W-:Y:S01]  /*0f40*/  IMAD.WIDE R40, R53, 0x4, R40 ;  /* 0x0000000435287825 */ /* 0x000fe200078e0228 */
[----:B------:R-:W-:-:S03]  /*0f50*/  ISETP.GE.AND P1, PT, R50, UR8, PT ;  /* 0x0000000832007c0c */ /* 0x000fc6000bf26270 */
[----:B-1----:R-:W-:-:S04]  /*0f60*/  IMAD.WIDE R48, R63, 0x4, R38 ;  /* 0x000000043f307825 */ /* 0x002fc800078e0226 */
[----:B------:R-:W-:Y:S02]  /*0f70*/  IMAD.WIDE R52, R53, 0x4, R38 ;  /* 0x0000000435347825 */ /* 0x000fe400078e0226 */
[----:B------:R-:W0:Y:S01]  /*0f80*/  LDC.64 R38, c[0x0][0x390] ;  /* 0x0000e400ff267b82 */ /* 0x000e220000000a00 */
[----:B------:R-:W-:Y:S02]  /*0f90*/  MOV R34, RZ ;  /* 0x000000ff00227202 */ /* 0x000fe40000000f00 */
[----:B------:R-:W-:Y:S01]  /*0fa0*/  IADD3 R35, PT, PT, R5, R54, RZ ;  /* 0x0000003605237210 */ /* 0x000fe20007ffe0ff */
[----:B------:R-:W2:Y:S04]  /*0fb0*/  @!P1 LDG.E.EL R58, desc[UR6][R40.64] ;  /* 0x00000006283a9981 */ /* 0x000ea8000c2e1900 */
[----:B------:R-:W2:Y:S01]  /*0fc0*/  @!P2 LDG.E.EL R34, desc[UR6][R44.64] ;  /* 0x000000062c22a981 */ /* 0x000ea2000c2e1900 */
[----:B------:R-:W-:Y:S01]  /*0fd0*/  ISETP.GE.AND P2, PT, R36, UR8, PT ;  /* 0x0000000824007c0c */ /* 0x000fe2000bf46270 */
[----:B------:R-:W-:-:S02]  /*0fe0*/  HFMA2 R54, -RZ, RZ, 0, 0 ;  /* 0x00000000ff367431 */ /* 0x000fc400000001ff */
[----:B------:R0:W2:Y:S01]  /*0ff0*/  @!P1 LDG.E.EL R65, desc[UR6][R52.64] ;  /* 0x0000000634419981 */ /* 0x0000a2000c2e1900 */
[----:B------:R-:W-:-:S09]  /*1000*/  ISETP.LT.AND P1, PT, R12, UR8, !P0 ;  /* 0x000000080c007c0c */ /* 0x000fd2000c721270 */
[----:B------:R1:W2:Y:S01]  /*1010*/  @!P2 LDG.E.EL R54, desc[UR6][R48.64] ;  /* 0x000000063036a981 */ /* 0x0002a2000c2e1900 */
[----:B0-----:R-:W-:Y:S01]  /*1020*/  IMAD.WIDE R52, R67, 0x4, R38 ;  /* 0x0000000443347825 */ /* 0x001fe200078e0226 */
[----:B------:R-:W-:-:S03]  /*1030*/  P2R R56, PR, RZ, 0x8 ;  /* 0x00000008ff387803 */ /* 0x000fc60000000000 */
[----:B------:R-:W-:Y:S01]  /*1040*/  HFMA2 R60, -RZ, RZ, 0, 0 ;  /* 0x00000000ff3c7431 */ /* 0x000fe200000001ff */
[----:B------:R-:W2:Y:S04]  /*1050*/  @!P2 LDG.E.EL R33, desc[UR6][R46.64] ;  /* 0x000000062e21a981 */ /* 0x000ea8000c2e1900 */
[----:B------:R-:W5:Y:S01]  /*1060*/  @P1 LDG.E.EL R68, desc[UR6][R52.64] ;  /* 0x0000000634441981 */ /* 0x000f62000c2e1900 */
[----:B-1----:R-:W-:-:S05]  /*1070*/  IMAD.WIDE R48, R71, 0x4, R38 ;  /* 0x0000000447307825 */ /* 0x002fca00078e0226 */
[----:B------:R-:W2:Y:S01]  /*1080*/  @P1 LDG.E.EL R66, desc[UR6][R48.64] ;  /* 0x0000000630421981 */ /* 0x000ea2000c2e1900 */
[----:B------:R-:W-:Y:S01]  /*1090*/  ISETP.LT.AND P3, PT, R6, UR8, !P0 ;  /* 0x0000000806007c0c */ /* 0x000fe2000c761270 */
[----:B------:R-:W-:Y:S02]  /*10a0*/  IMAD.MOV.U32 R31, RZ, RZ, RZ ;  /* 0x000000ffff1f7224 */ /* 0x000fe400078e00ff */
[----:B------:R-:W-:Y:S01]  /*10b0*/  IMAD.WIDE R44, R35, 0x4, R42 ;  /* 0x00000004232c7825 */ /* 0x000fe200078e022a */
[----:B------:R-:W-:-:S03]  /*10c0*/  ISETP.LT.AND P2, PT, R14, UR8, !P0 ;  /* 0x000000080e007c0c */ /* 0x000fc6000c741270 */
[C---:B------:R-:W-:Y:S01]  /*10d0*/  IMAD R63, R9.reuse, 0x8, R62 ;  /* 0x00000008093f7824 */ /* 0x040fe200078e023e */
[----:B------:R0:W2:Y:S01]  /*10e0*/  @P4 LDG.E.EL R31, desc[UR6][R44.64] ;  /* 0x000000062c1f4981 */ /* 0x0000a2000c2e1900 */
[----:B------:R-:W-:Y:S02]  /*10f0*/  IMAD R73, R9, 0x8, R28 ;  /* 0x0000000809497824 */ /* 0x000fe400078e021c */
[----:B------:R-:W-:Y:S01]  /*1100*/  IMAD.IADD R69, R5, 0x1, R62 ;  /* 0x0000000105457824 */ /* 0x000fe200078e023e */
[----:B------:R-:W-:Y:S01]  /*1110*/  MOV R62, RZ ;  /* 0x000000ff003e7202 */ /* 0x000fe20000000f00 */
[----:B0-----:R-:W-:-:S04]  /*1120*/  IMAD.WIDE R44, R63, 0x4, R42 ;  /* 0x000000043f2c7825 */ /* 0x001fc800078e022a */
[--C-:B------:R-:W-:Y:S01]  /*1130*/  IMAD.WIDE R40, R73, 0x4, R42.reuse ;  /* 0x0000000449287825 */ /* 0x100fe200078e022a */
[----:B------:R0:W2:Y:S03]  /*1140*/  @P3 LDG.E.EL R60, desc[UR6][R44.64] ;  /* 0x000000062c3c3981 */ /* 0x0000a6000c2e1900 */
[----:B------:R-:W-:Y:S01]  /*1150*/  IMAD.WIDE R46, R69, 0x4, R42 ;  /* 0x00000004452e7825 */ /* 0x000fe200078e022a */
[----:B------:R1:W2:Y:S03]  /*1160*/  @P2 LDG.E.EL R64, desc[UR6][R40.64] ;  /* 0x0000000628402981 */ /* 0x0002a6000c2e1900 */
[----:B------:R-:W-:Y:S01]  /*1170*/  IMAD.MOV.U32 R67, RZ, RZ, RZ ;  /* 0x000000ffff437224 */ /* 0x000fe200078e00ff */
[----:B------:R1:W2:Y:S01]  /*1180*/  @P3 LDG.E.EL R62, desc[UR6][R46.64] ;  /* 0x000000062e3e3981 */ /* 0x0002a2000c2e1900 */
[----:B0-----:R-:W-:-:S04]  /*1190*/  IMAD.WIDE R44, R61, 0x4, R38 ;  /* 0x000000043d2c7825 */ /* 0x001fc800078e0226 */
[----:B------:R-:W-:Y:S02]  /*11a0*/  HFMA2 R61, -RZ, RZ, 0, 0 ;  /* 0x00000000ff3d7431 */ /* 0x000fe400000001ff */
[--C-:B-1----:R-:W-:Y:S01]  /*11b0*/  IMAD.WIDE R40, R59, 0x4, R38.reuse ;  /* 0x000000043b287825 */ /* 0x102fe200078e0226 */
[----:B------:R-:W2:Y:S03]  /*11c0*/  @P6 LDG.E.EL R67, desc[UR6][R44.64] ;  /* 0x000000062c436981 */ /* 0x000ea6000c2e1900 */
[----:B------:R-:W-:Y:S01]  /*11d0*/  IMAD.WIDE R46, R57, 0x4, R38 ;  /* 0x00000004392e7825 */ /* 0x000fe200078e0226 */
[----:B------:R-:W-:Y:S01]  /*11e0*/  P2R R52, PR, RZ, 0x40 ;  /* 0x00000040ff347803 */ /* 0x000fe20000000000 */
[----:B------:R0:W2:Y:S02]  /*11f0*/  @P6 LDG.E.EL R61, desc[UR6][R40.64] ;  /* 0x00000006283d6981 */ /* 0x0000a4000c2e1900 */
[----:B------:R-:W-:-:S02]  /*1200*/  IMAD.MOV.U32 R57, RZ, RZ, RZ ;  /* 0x000000ffff397224 */ /* 0x000fc400078e00ff */
[----:B------:R-:W-:Y:S01]  /*1210*/  IMAD.WIDE R48, R55, 0x4, R38 ;  /* 0x0000000437307825 */ /* 0x000fe200078e0226 */
[----:B------:R-:W-:Y:S02]  /*1220*/  ISETP.NE.AND P6, PT, R56, RZ, PT ;  /* 0x000000ff3800720c */ /* 0x000fe40003fc5270 */
[----:B------:R-:W-:Y:S02]  /*1230*/  MOV R56, RZ ;  /* 0x000000ff00387202 */ /* 0x000fe40000000f00 */
[----:B------:R-:W-:Y:S01]  /*1240*/  SHF.R.S32.HI R29, RZ, 0x4, R29 ;  /* 0x00000004ff1d7819 */ /* 0x000fe2000001141d */
[----:B------:R1:W2:Y:S01]  /*1250*/  @P5 LDG.E.EL R57, desc[UR6][R48.64] ;  /* 0x0000000630395981 */ /* 0x0002a2000c2e1900 */
[----:B0-----:R-:W-:-:S04]  /*1260*/  IMAD.WIDE R40, R35, 0x4, R38 ;  /* 0x0000000423287825 */ /* 0x001fc800078e0226 */
[----:B------:R-:W-:Y:S01]  /*1270*/  HFMA2 R53, -RZ, RZ, 0, 0 ;  /* 0x00000000ff357431 */ /* 0x000fe200000001ff */
[----:B------:R0:W2:Y:S01]  /*1280*/  @P5 LDG.E.EL R56, desc[UR6][R46.64] ;  /* 0x000000062e385981 */ /* 0x0000a2000c2e1900 */
[----:B------:R-:W-:Y:S02]  /*1290*/  IMAD.MOV.U32 R35, RZ, RZ, RZ ;  /* 0x000000ffff237224 */ /* 0x000fe400078e00ff */
[----:B-1----:R-:W-:-:S04]  /*12a0*/  IMAD.WIDE R48, R69, 0x4, R38 ;  /* 0x0000000445307825 */ /* 0x002fc800078e0226 */
[----:B------:R-:W-:Y:S01]  /*12b0*/  IMAD.IADD R69, R5, 0x1, R28 ;  /* 0x0000000105457824 */ /* 0x000fe200078e021c */
[----:B------:R-:W-:Y:S01]  /*12c0*/  LEA.HI R28, R29, R29, RZ, 0x3 ;  /* 0x0000001d1d1c7211 */ /* 0x000fe200078f18ff */
[----:B0-----:R-:W-:-:S03]  /*12d0*/  IMAD.WIDE R46, R63, 0x4, R38 ;  /* 0x000000043f2e7825 */ /* 0x001fc600078e0226 */
[----:B------:R-:W-:Y:S01]  /*12e0*/  LOP3.LUT R28, R28, 0xfffffff8, RZ, 0xc0, !PT ;  /* 0xfffffff81c1c7812 */ /* 0x000fe200078ec0ff */
[----:B------:R-:W-:Y:S01]  /*12f0*/  IMAD.WIDE R44, R51, 0x4, R38 ;  /* 0x00000004332c7825 */ /* 0x000fe200078e0226 */
[----:B------:R0:W2:Y:S01]  /*1300*/  @P3 LDG.E.EL R35, desc[UR6][R46.64] ;  /* 0x000000062e233981 */ /* 0x0000a2000c2e1900 */
[----:B------:R-:W-:-:S03]  /*1310*/  MOV R59, RZ ;  /* 0x000000ff003b7202 */ /* 0x000fc60000000f00 */
[----:B------:R1:W2:Y:S01]  /*1320*/  @P4 LDG.E.EL R53, desc[UR6][R44.64] ;  /* 0x000000062c354981 */ /* 0x0002a2000c2e1900 */
[----:B0-----:R-:W-:Y:S01]  /*1330*/  IMAD.IADD R47, R29, 0x1, -R28 ;  /* 0x000000011d2f7824 */ /* 0x001fe200078e0a1c */
[----:B------:R-:W-:Y:S01]  /*1340*/  LEA.HI R28, R13, R36, RZ, 0x7 ;  /* 0x000000240d1c7211 */ /* 0x000fe200078f38ff */
[----:B-1----:R-:W-:-:S03]  /*1350*/  IMAD.WIDE R44, R73, 0x4, R38 ;  /* 0x00000004492c7825 */ /* 0x002fc600078e0226 */
[----:B------:R-:W-:Y:S02]  /*1360*/  SHF.R.S32.HI R28, RZ, 0x7, R28 ;  /* 0x00000007ff1c7819 */ /* 0x000fe4000001141c */
[----:B------:R-:W-:Y:S01]  /*1370*/  SHF.R.S32.HI R29, RZ, 0x4, R37 ;  /* 0x00000004ff1d7819 */ /* 0x000fe20000011425 */
[----:B------:R0:W2:Y:S01]  /*1380*/  @P2 LDG.E.EL R59, desc[UR6][R44.64] ;  /* 0x000000062c3b2981 */ /* 0x0000a2000c2e1900 */
[----:B------:R-:W-:Y:S01]  /*1390*/  HFMA2 R63, -RZ, RZ, 0, 0 ;  /* 0x00000000ff3f7431 */ /* 0x000fe200000001ff */
[----:B------:R-:W-:Y:S01]  /*13a0*/  LEA.HI R13, R13, R50, RZ, 0x7 ;  /* 0x000000320d0d7211 */ /* 0x000fe200078f38ff */
[----:B------:R-:W-:-:S04]  /*13b0*/  IMAD.WIDE R70, R69, 0x4, R42 ;  /* 0x0000000445467825 */ /* 0x000fc800078e022a */
[----:B0-----:R-:W-:Y:S01]  /*13c0*/  IMAD R44, R28, 0x190, R47 ;  /* 0x000001901c2c7824 */ /* 0x001fe200078e022f */
[C---:B------:R-:W-:Y:S01]  /*13d0*/  LEA.HI R28, R29.reuse, R29, RZ, 0x3 ;  /* 0x0000001d1d1c7211 */ /* 0x040fe200078f18ff */
[----:B------:R-:W-:Y:S01]  /*13e0*/  IMAD R37, R26, 0x41, R21 ;  /* 0x000000411a257824 */ /* 0x000fe200078e0215 */
[----:B------:R-:W-:Y:S01]  /*13f0*/  MOV R51, RZ ;  /* 0x000000ff00337202 */ /* 0x000fe20000000f00 */
[----:B------:R0:W2:Y:S01]  /*1400*/  @P2 LDG.E.EL R63, desc[UR6][R70.64] ;  /* 0x00000006463f2981 */ /* 0x0000a2000c2e1900 */
[----:B------:R-:W-:Y:S02]  /*1410*/  LOP3.LUT R28, R28, 0xfffffff8, RZ, 0xc0, !PT ;  /* 0xfffffff81c1c7812 */ /* 0x000fe400078ec0ff */
[----:B------:R-:W-:Y:S02]  /*1420*/  SHF.R.S32.HI R13, RZ, 0x7, R13 ;  /* 0x00000007ff0d7819 */ /* 0x000fe4000001140d */
[----:B------:R-:W-:Y:S02]  /*1430*/  IADD3 R26, PT, PT, R29, -R28, RZ ;  /* 0x8000001c1d1a7210 */ /* 0x000fe40007ffe0ff */
[----:B------:R-:W-:Y:S01]  /*1440*/  ISETP.LT.AND P1, PT, R36, UR8, !P0 ;  /* 0x0000000824007c0c */ /* 0x000fe2000c721270 */
[----:B------:R-:W-:Y:S01]  /*1450*/  HFMA2 R55, -RZ, RZ, 0, 0 ;  /* 0x00000000ff377431 */ /* 0x000fe200000001ff */
[-C--:B------:R-:W-:Y:S01]  /*1460*/  LEA R45, R9, R44.reuse, 0x3 ;  /* 0x0000002c092d7211 */ /* 0x080fe200078e18ff */
[----:B------:R1:W2:Y:S01]  /*1470*/  @P4 LDG.E.EL R51, desc[UR6][R40.64] ;  /* 0x0000000628334981 */ /* 0x0002a2000c2e1900 */
[----:B0-----:R-:W-:Y:S01]  /*1480*/  IADD3 R71, PT, PT, R5, R44, RZ ;  /* 0x0000002c05477210 */ /* 0x001fe20007ffe0ff */
[----:B------:R-:W-:Y:S01]  /*1490*/  IMAD R44, R13, 0x190, R26 ;  /* 0x000001900d2c7824 */ /* 0x000fe200078e021a */
[----:B------:R-:W-:Y:S01]  /*14a0*/  MOV R46, RZ ;  /* 0x000000ff002e7202 */ /* 0x000fe20000000f00 */
[----:B------:R-:W-:-:S02]  /*14b0*/  HFMA2 R26, -RZ, RZ, 0, 0 ;  /* 0x00000000ff1a7431 */ /* 0x000fc400000001ff */
[----:B------:R-:W-:Y:S01]  /*14c0*/  IMAD.MOV.U32 R21, RZ, RZ, RZ ;  /* 0x000000ffff157224 */ /* 0x000fe200078e00ff */
[----:B------:R-:W-:Y:S01]  /*14d0*/  ISETP.LT.AND P0, PT, R50, UR8, !P0 ;  /* 0x0000000832007c0c */ /* 0x000fe2000c701270 */
[----:B------:R-:W-:Y:S01]  /*14e0*/  IMAD.WIDE R28, R45, 0x4, R42 ;  /* 0x000000042d1c7825 */ /* 0x000fe200078e022a */
[----:B------:R0:W2:Y:S03]  /*14f0*/  @P3 LDG.E.EL R55, desc[UR6][R48.64] ;  /* 0x0000000630373981 */ /* 0x0000a6000c2e1900 */
[----:B-1----:R-:W-:Y:S01]  /*1500*/  IMAD.WIDE R40, R69, 0x4, R38 ;  /* 0x0000000445287825 */ /* 0x002fe200078e0226 */
[----:B------:R-:W-:-:S03]  /*1510*/  LEA R13, R9, R44, 0x3 ;  /* 0x0000002c090d7211 */ /* 0x000fc600078e18ff */
[----:B------:R-:W-:Y:S01]  /*1520*/  HFMA2 R69, -RZ, RZ, 0, 0 ;  /* 0x00000000ff457431 */ /* 0x000fe200000001ff */
[----:B------:R1:W2:Y:S01]  /*1530*/  @P1 LDG.E.EL R21, desc[UR6][R28.64] ;  /* 0x000000061c151981 */ /* 0x0002a2000c2e1900 */
[----:B------:R-:W-:-:S03]  /*1540*/  IMAD.IADD R73, R5, 0x1, R44 ;  /* 0x0000000105497824 */ /* 0x000fc600078e022c */
[----:B------:R3:W2:Y:S01]  /*1550*/  @P2 LDG.E.EL R46, desc[UR6][R40.64] ;  /* 0x00000006282e2981 */ /* 0x0006a2000c2e1900 */
[----:B0-----:R-:W-:Y:S01]  /*1560*/  IMAD.WIDE R48, R73, 0x4, R42 ;  /* 0x0000000449307825 */ /* 0x001fe200078e022a */
[----:B------:R-:W-:-:S03]  /*1570*/  MOV R70, RZ ;  /* 0x000000ff00467202 */ /* 0x000fc60000000f00 */
[----:B-1----:R-:W-:-:S04]  /*1580*/  IMAD.WIDE R28, R13, 0x4, R42 ;  /* 0x000000040d1c7825 */ /* 0x002fc800078e022a */
[----:B---3--:R-:W-:-:S04]  /*1590*/  IMAD.WIDE R40, R71, 0x4, R42 ;  /* 0x0000000447287825 */ /* 0x008fc800078e022a */
[--C-:B------:R-:W-:Y:S01]  /*15a0*/  IMAD.WIDE R42, R71, 0x4, R38.reuse ;  /* 0x00000004472a7825 */ /* 0x100fe200078e0226 */
[----:B------:R0:W3:Y:S03]  /*15b0*/  @P1 LDG.E.EL R26, desc[UR6][R40.64] ;  /* 0x00000006281a1981 */ /* 0x0000e6000c2e1900 */
[----:B------:R-:W-:Y:S02]  /*15c0*/  IMAD.MOV.U32 R71, RZ, RZ, RZ ;  /* 0x000000ffff477224 */ /* 0x000fe400078e00ff */
[----:B------:R-:W-:Y:S02]  /*15d0*/  HFMA2 R72, -RZ, RZ, 0, 0 ;  /* 0x00000000ff487431 */ /* 0x000fe400000001ff */
[--C-:B------:R-:W-:Y:S01]  /*15e0*/  IMAD.WIDE R44, R45, 0x4, R38.reuse ;  /* 0x000000042d2c7825 */ /* 0x100fe200078e0226 */
[----:B------:R-:W3:Y:S03]  /*15f0*/  @P1 LDG.E.EL R70, desc[UR6][R42.64] ;  /* 0x000000062a461981 */ /* 0x000ee6000c2e1900 */
[--C-:B0-----:R-:W-:Y:S01]  /*1600*/  IMAD.WIDE R40, R13, 0x4, R38.reuse ;  /* 0x000000040d287825 */ /* 0x101fe200078e0226 */
[----:B------:R0:W3:Y:S04]  /*1610*/  @P1 LDG.E.EL R69, desc[UR6][R44.64] ;  /* 0x000000062c451981 */ /* 0x0000e8000c2e1900 */
[----:B------:R-:W3:Y:S01]  /*1620*/  @P0 LDG.E.EL R71, desc[UR6][R40.64] ;  /* 0x0000000628470981 */ /* 0x000ee2000c2e1900 */
[----:B------:R-:W-:Y:S01]  /*1630*/  IMAD.WIDE R38, R73, 0x4, R38 ;  /* 0x0000000449267825 */ /* 0x000fe200078e0226 */
[----:B------:R-:W-:-:S04]  /*1640*/  MOV R5, RZ ;  /* 0x000000ff00057202 */ /* 0x000fc80000000f00 */
[----:B------:R-:W3:Y:S01]  /*1650*/  @P0 LDG.E.EL R72, desc[UR6][R38.64] ;  /* 0x0000000626480981 */ /* 0x000ee2000c2e1900 */
[----:B------:R-:W-:-:S03]  /*1660*/  IMAD.MOV.U32 R47, RZ, RZ, RZ ;  /* 0x000000ffff2f7224 */ /* 0x000fc600078e00ff */
[----:B------:R1:W3:Y:S04]  /*1670*/  @P0 LDG.E.EL R5, desc[UR6][R28.64] ;  /* 0x000000061c050981 */ /* 0x0002e8000c2e1900 */
[----:B------:R4:W3:Y:S01]  /*1680*/  @P0 LDG.E.EL R47, desc[UR6][R48.64] ;  /* 0x00000006302f0981 */ /* 0x0008e2000c2e1900 */
[----:B------:R-:W-:-:S05]  /*1690*/  LEA R37, R37, UR4, 0x2 ;  /* 0x0000000425257c11 */ /* 0x000fca000f8e10ff */
[----:B------:R-:W4:Y:S01]  /*16a0*/  LDS R74, [R37+0x4] ;  /* 0x00000400254a7984 */ /* 0x000f220000000800 */
[----:B0-----:R-:W-:Y:S01]  /*16b0*/  MOV R44, 0x3d800000 ;  /* 0x3d800000002c7802 */ /* 0x001fe20000000f00 */
[----:B-1----:R-:W0:Y:S02]  /*16c0*/  LDC.64 R28, c[0x0][0x3a8] ;  /* 0x0000ea00ff1c7b82 */ /* 0x002e240000000a00 */
[----:B----4-:R-:W1:Y:S01]  /*16d0*/  LDS R48, [R37] ;  /* 0x0000000025307984 */ /* 0x010e620000000800 */
[----:B------:R-:W-:-:S03]  /*16e0*/  IMAD R39, R12, 0x32, R9 ;  /* 0x000000320c277824 */ /* 0x000fc600078e0209 */
[----:B------:R-:W4:Y:S04]  /*16f0*/  LDS R41, [R37+0x1860] ;  /* 0x0018600025297984 */ /* 0x000f280000000800 */
[----:B------:R-:W-:Y:S04]  /*1700*/  LDS R40, [R37+0x1864] ;  /* 0x0018640025287984 */ /* 0x000fe80000000800 */
[----:B------:R-:W-:Y:S04]  /*1710*/  LDS R38, [R37+0x820] ;  /* 0x0008200025267984 */ /* 0x000fe80000000800 */
[----:B------:R-:W-:Y:S04]  /*1720*/  LDS R43, [R37+0x28a0] ;  /* 0x0028a000252b7984 */ /* 0x000fe80000000800 */
[----:B------:R-:W-:Y:S01]  /*1730*/  LDS R42, [R37+0x30c0] ;  /* 0x0030c000252a7984 */ /* 0x000fe20000000800 */
[----:B------:R-:W-:Y:S01]  /*1740*/  FADD R7, R74, -R7 ;  /* 0x800000074a077221 */ /* 0x000fe20000000000 */
[----:B-1----:R-:W-:-:S02]  /*1750*/  FADD R15, R48, -R15 ;  /* 0x8000000f300f7221 */ /* 0x002fc40000000000 */
[----:B------:R-:W-:Y:S01]  /*1760*/  LDS R48, [R37+0x38e0] ;  /* 0x0038e00025307984 */ /* 0x000fe20000000800 */
[-C--:B-----5:R-:W-:Y:S01]  /*1770*/  FFMA R68, R68, R44.reuse, 9.9999997473787516356e-06 ;  /* 0x3727c5ac44447423 */ /* 0x0a0fe2000000002c */
[----:B--2---:R-:W-:-:S05]  /*1780*/  FFMA R66, R66, R44, 9.9999997473787516356e-06 ;  /* 0x3727c5ac42427423 */ /* 0x004fca000000002c */
[----:B------:R-:W1:Y:S08]  /*1790*/  MUFU.RSQ R68, R68 ;  /* 0x0000004400447308 */ /* 0x000e700000001400 */
[----:B------:R-:W2:Y:S01]  /*17a0*/  MUFU.RSQ R66, R66 ;  /* 0x0000004200427308 */ /* 0x000ea20000001400 */
[----:B-1----:R-:W-:-:S04]  /*17b0*/  FMUL R7, R68, R7 ;  /* 0x0000000744077220 */ /* 0x002fc80000400000 */
[----:B------:R-:W-:Y:S01]  /*17c0*/  FFMA R13, R7, R11, R10 ;  /* 0x0000000b070d7223 */ /* 0x000fe2000000000a */
[----:B----4-:R-:W-:Y:S01]  /*17d0*/  FADD R2, R41, -R2 ;  /* 0x8000000229027221 */ /* 0x010fe20000000000 */
[----:B------:R-:W-:Y:S01]  /*17e0*/  LDS R7, [R37+0x824] ;  /* 0x0008240025077984 */ /* 0x000fe20000000800 */
[----:B--2---:R-:W-:-:S03]  /*17f0*/  FMUL R15, R66, R15 ;  /* 0x0000000f420f7220 */ /* 0x004fc60000400000 */
[----:B------:R-:W-:Y:S01]  /*1800*/  LDS R41, [R37+0x2084] ;  /* 0x0020840025297984 */ /* 0x000fe20000000800 */
[----:B------:R-:W-:Y:S01]  /*1810*/  FFMA R12, R15, R11, R10 ;  /* 0x0000000b0f0c7223 */ /* 0x000fe2000000000a */
[----:B0-----:R-:W-:Y:S02]  /*1820*/  IMAD.WIDE R10, R39, 0x4, R28 ;  /* 0x00000004270a7825 */ /* 0x001fe400078e021c */
[----:B------:R-:W-:Y:S04]  /*1830*/  LDS R15, [R37+0x1040] ;  /* 0x00104000250f7984 */ /* 0x000fe80000000800 */
[----:B------:R-:W0:Y:S02]  /*1840*/  LDS R39, [R37+0x1044] ;  /* 0x0010440025277984 */ /* 0x000e240000000800 */
[----:B0-----:R-:W-:-:S02]  /*1850*/  FADD R16, R39, -R16 ;  /* 0x8000001027107221 */ /* 0x001fc40000000000 */
[----:B------:R-:W0:Y:S01]  /*1860*/  LDS R39, [R37+0x2080] ;  /* 0x0020800025277984 */ /* 0x000e220000000800 */
[----:B------:R-:W-:-:S03]  /*1870*/  FADD R31, R40, -R31 ;  /* 0x8000001f281f7221 */ /* 0x000fc60000000000 */
[----:B------:R-:W1:Y:S04]  /*1880*/  LDS R40, [R37+0x28a4] ;  /* 0x0028a40025287984 */ /* 0x000e680000000800 */
[----:B------:R2:W-:Y:S01]  /*1890*/  @P6 STG.E.64 desc[UR6][R10.64], R12 ;  /* 0x0000000c0a006986 */ /* 0x0005e2000c101b06 */
[----:B------:R-:W-:-:S03]  /*18a0*/  ISETP.NE.AND P6, PT, R52, RZ, PT ;  /* 0x000000ff3400720c */ /* 0x000fc60003fc5270 */
[----:B------:R-:W-:Y:S01]  /*18b0*/  LDS R52, [R37+0x38e4] ;  /* 0x0038e40025347984 */ /* 0x000fe20000000800 */
[----:B------:R-:W-:Y:S01]  /*18c0*/  FADD R8, R7, -R8 ;  /* 0x8000000807087221 */ /* 0x000fe20000000000 */
[----:B------:R-:W-:Y:S01]  /*18d0*/  FADD R4, R15, -R4 ;  /* 0x800000040f047221 */ /* 0x000fe20000000000 */
[-C--:B------:R-:W-:Y:S01]  /*18e0*/  FFMA R7, R61, R44.reuse, 9.9999997473787516356e-06 ;  /* 0x3727c5ac3d077423 */ /* 0x080fe2000000002c */
[-C--:B------:R-:W-:Y:S01]  /*18f0*/  FFMA R67, R67, R44.reuse, 9.9999997473787516356e-06 ;  /* 0x3727c5ac43437423 */ /* 0x080fe2000000002c */
[-C--:B------:R-:W-:Y:S01]  /*1900*/  FFMA R15, R53, R44.reuse, 9.9999997473787516356e-06 ;  /* 0x3727c5ac350f7423 */ /* 0x080fe2000000002c */
[----:B------:R-:W-:Y:S01]  /*1910*/  FADD R19, R38, -R19 ;  /* 0x8000001326137221 */ /* 0x000fe20000000000 */
[-C--:B------:R-:W-:Y:S01]  /*1920*/  FFMA R35, R35, R44.reuse, 9.9999997473787516356e-06 ;  /* 0x3727c5ac23237423 */ /* 0x080fe2000000002c */
[----:B0-----:R-:W-:Y:S01]  /*1930*/  FADD R60, R39, -R60 ;  /* 0x8000003c273c7221 */ /* 0x001fe20000000000 */
[----:B------:R-:W-:Y:S02]  /*1940*/  FADD R39, R41, -R62 ;  /* 0x8000003e29277221 */ /* 0x000fe40000000000 */
[----:B------:R-:W0:Y:S01]  /*1950*/  LDS R41, [R37+0x30c4] ;  /* 0x0030c40025297984 */ /* 0x000e220000000800 */
[-C--:B--2---:R-:W-:Y:S01]  /*1960*/  FFMA R11, R56, R44.reuse, 9.9999997473787516356e-06 ;  /* 0x3727c5ac380b7423 */ /* 0x084fe2000000002c */
[-C--:B------:R-:W-:Y:S01]  /*1970*/  FFMA R13, R57, R44.reuse, 9.9999997473787516356e-06 ;  /* 0x3727c5ac390d7423 */ /* 0x080fe2000000002c */
[-C--:B------:R-:W-:Y:S01]  /*1980*/  FFMA R12, R51, R44.reuse, 9.9999997473787516356e-06 ;  /* 0x3727c5ac330c7423 */ /* 0x080fe2000000002c */
[-C--:B------:R-:W-:Y:S01]  /*1990*/  FFMA R38, R55, R44.reuse, 9.9999997473787516356e-06 ;  /* 0x3727c5ac37267423 */ /* 0x080fe2000000002c */
[----:B------:R-:W2:Y:S01]  /*19a0*/  MUFU.RSQ R10, R67 ;  /* 0x00000043000a7308 */ /* 0x000ea20000001400 */
[----:B------:R-:W-:Y:S01]  /*19b0*/  FFMA R59, R59, R44, 9.9999997473787516356e-06 ;  /* 0x3727c5ac3b3b7423 */ /* 0x000fe2000000002c */
[----:B------:R-:W-:-:S02]  /*19c0*/  IMAD R55, R18, 0x32, R9 ;  /* 0x0000003212377824 */ /* 0x000fc400078e0209 */
[----:B------:R-:W-:Y:S01]  /*19d0*/  FADD R64, R43, -R64 ;  /* 0x800000402b407221 */ /* 0x000fe20000000000 */
[----:B------:R-:W-:-:S03]  /*19e0*/  FFMA R45, R46, R44, 9.9999997473787516356e-06 ;  /* 0x3727c5ac2e2d7423 */ /* 0x000fc6000000002c */
[----:B------:R-:W4:Y:S08]  /*19f0*/  MUFU.RSQ R7, R7 ;  /* 0x0000000700077308 */ /* 0x000f300000001400 */
[----:B------:R-:W5:Y:S08]  /*1a00*/  MUFU.RSQ R11, R11 ;  /* 0x0000000b000b7308 */ /* 0x000f700000001400 */
[----:B------:R-:W0:Y:S01]  /*1a10*/  MUFU.RSQ R13, R13 ;  /* 0x0000000d000d7308 */ /* 0x000e220000001400 */
[-C--:B---3--:R-:W-:Y:S01]  /*1a20*/  FFMA R53, R70, R44.reuse, 9.9999997473787516356e-06 ;  /* 0x3727c5ac46357423 */ /* 0x088fe2000000002c */
[----:B------:R-:W-:-:S06]  /*1a30*/  FFMA R46, R69, R44, 9.9999997473787516356e-06 ;  /* 0x3727c5ac452e7423 */ /* 0x000fcc000000002c */
[----:B------:R-:W3:Y:S01]  /*1a40*/  MUFU.RSQ R15, R15 ;  /* 0x0000000f000f7308 */ /* 0x000ee20000001400 */
[----:B------:R-:W-:-:S07]  /*1a50*/  FFMA R71, R71, R44, 9.9999997473787516356e-06 ;  /* 0x3727c5ac47477423 */ /* 0x000fce000000002c */
[----:B------:R-:W3:Y:S01]  /*1a60*/  MUFU.RSQ R12, R12 ;  /* 0x0000000c000c7308 */ /* 0x000ee20000001400 */
[----:B------:R-:W-:-:S07]  /*1a70*/  FFMA R72, R72, R44, 9.9999997473787516356e-06 ;  /* 0x3727c5ac48487423 */ /* 0x000fce000000002c */
[----:B------:R-:W3:Y:S08]  /*1a80*/  MUFU.RSQ R35, R35 ;  /* 0x0000002300237308 */ /* 0x000ef00000001400 */
[----:B------:R-:W3:Y:S08]  /*1a90*/  MUFU.RSQ R38, R38 ;  /* 0x0000002600267308 */ /* 0x000ef00000001400 */
[----:B------:R-:W3:Y:S08]  /*1aa0*/  MUFU.RSQ R18, R71 ;  /* 0x0000004700127308 */ /* 0x000ef00000001400 */
[----:B------:R1:W3:Y:S08]  /*1ab0*/  MUFU.RSQ R43, R59 ;  /* 0x0000003b002b7308 */ /* 0x0002f00000001400 */
[----:B------:R-:W3:Y:S08]  /*1ac0*/  MUFU.RSQ R45, R45 ;  /* 0x0000002d002d7308 */ /* 0x000ef00000001400 */
[----:B------:R-:W3:Y:S08]  /*1ad0*/  MUFU.RSQ R46, R46 ;  /* 0x0000002e002e7308 */ /* 0x000ef00000001400 */
[----:B------:R-:W3:Y:S01]  /*1ae0*/  MUFU.RSQ R53, R53 ;  /* 0x0000003500357308 */ /* 0x000ee20000001400 */
[----:B--2---:R-:W-:Y:S01]  /*1af0*/  FMUL R10, R10, R19 ;  /* 0x000000130a0a7220 */ /* 0x004fe20000400000 */
[----:B------:R-:W-:Y:S01]  /*1b00*/  FADD R5, R48, -R5 ;  /* 0x8000000530057221 */ /* 0x000fe20000000000 */
[----:B-1----:R-:W-:-:S02]  /*1b10*/  IMAD R59, R20, 0x32, R9 ;  /* 0x00000032143b7824 */ /* 0x002fc400078e0209 */
[----:B----4-:R-:W-:-:S03]  /*1b20*/  FMUL R8, R7, R8 ;  /* 0x0000000807087220 */ /* 0x010fc60000400000 */
[----:B------:R-:W1:Y:S01]  /*1b30*/  MUFU.RSQ R72, R72 ;  /* 0x0000004800487308 */ /* 0x000e620000001400 */
[----:B------:R-:W-:Y:S01]  /*1b40*/  FADD R40, R40, -R63 ;  /* 0x8000003f28287221 */ /* 0x000fe20000000000 */
[----:B-----5:R-:W-:Y:S01]  /*1b50*/  FMUL R11, R11, R4 ;  /* 0x000000040b0b7220 */ /* 0x020fe20000400000 */
[----:B0-----:R-:W-:Y:S01]  /*1b60*/  FMUL R13, R13, R16 ;  /* 0x000000100d0d7220 */ /* 0x001fe20000400000 */
[----:B---3--:R-:W-:Y:S01]  /*1b70*/  FMUL R15, R15, R2 ;  /* 0x000000020f0f7220 */ /* 0x008fe20000400000 */
[----:B------:R-:W-:Y:S01]  /*1b80*/  FADD R21, R42, -R21 ;  /* 0x800000152a157221 */ /* 0x000fe20000000000 */
[----:B------:R-:W-:Y:S01]  /*1b90*/  FADD R26, R41, -R26 ;  /* 0x8000001a291a7221 */ /* 0x000fe20000000000 */
[--C-:B------:R-:W-:Y:S02]  /*1ba0*/  IMAD R57, R24, 0x32, R9.reuse ;  /* 0x0000003218397824 */ /* 0x100fe400078e0209 */
[----:B------:R-:W-:Y:S01]  /*1bb0*/  FMUL R31, R12, R31 ;  /* 0x0000001f0c1f7220 */ /* 0x000fe20000400000 */
[----:B------:R-:W-:-:S02]  /*1bc0*/  IMAD R51, R6, 0x32, R9 ;  /* 0x0000003206337824 */ /* 0x000fc400078e0209 */
[----:B------:R-:W-:Y:S01]  /*1bd0*/  FMUL R35, R35, R60 ;  /* 0x0000003c23237220 */ /* 0x000fe20000400000 */
[----:B------:R-:W-:Y:S01]  /*1be0*/  FMUL R39, R38, R39 ;  /* 0x0000002726277220 */ /* 0x000fe20000400000 */
[----:B------:R-:W-:Y:S01]  /*1bf0*/  FMUL R2, R18, R5 ;  /* 0x0000000512027220 */ /* 0x000fe20000400000 */
[----:B------:R-:W-:Y:S01]  /*1c00*/  FFMA R16, R10, R22, R17 ;  /* 0x000000160a107223 */ /* 0x000fe20000000011 */
[----:B------:R-:W-:Y:S02]  /*1c10*/  IMAD R49, R14, 0x32, R9 ;  /* 0x000000320e317824 */ /* 0x000fe400078e0209 */
[----:B------:R-:W-:Y:S01]  /*1c20*/  FMUL R43, R43, R64 ;  /* 0x000000402b2b7220 */ /* 0x000fe20000400000 */
[----:B------:R-:W-:Y:S01]  /*1c30*/  FMUL R45, R45, R40 ;  /* 0x000000282d2d7220 */ /* 0x000fe20000400000 */
[----:B------:R-:W-:Y:S01]  /*1c40*/  FFMA R17, R8, R22, R17 ;  /* 0x0000001608117223 */ /* 0x000fe20000000011 */
[----:B------:R-:W-:-:S04]  /*1c50*/  IMAD.WIDE R4, R59, 0x4, R28 ;  /* 0x000000043b047825 */ /* 0x000fc800078e021c */
[----:B------:R-:W-:Y:S01]  /*1c60*/  FMUL R61, R46, R21 ;  /* 0x000000152e3d7220 */ /* 0x000fe20000400000 */
[----:B------:R-:W-:Y:S01]  /*1c70*/  FMUL R53, R53, R26 ;  /* 0x0000001a35357220 */ /* 0x000fe20000400000 */
[-CC-:B------:R-:W-:Y:S01]  /*1c80*/  FFMA R12, R11, R3.reuse, R0.reuse ;  /* 0x000000030b0c7223 */ /* 0x180fe20000000000 */
[----:B------:R-:W-:Y:S02]  /*1c90*/  IMAD R37, R36, 0x32, R9 ;  /* 0x0000003224257824 */ /* 0x000fe400078e0209 */
[----:B------:R-:W-:Y:S01]  /*1ca0*/  FFMA R13, R13, R3, R0 ;  /* 0x000000030d0d7223 */ /* 0x000fe20000000000 */
[----:B------:R-:W-:-:S04]  /*1cb0*/  IMAD.WIDE R6, R55, 0x4, R28 ;  /* 0x0000000437067825 */ /* 0x000fc800078e021c */
[-CC-:B------:R-:W-:Y:S01]  /*1cc0*/  FFMA R22, R15, R23.reuse, R30.reuse ;  /* 0x000000170f167223 */ /* 0x180fe2000000001e */
[----:B------:R-:W-:Y:S01]  /*1cd0*/  FFMA R23, R31, R23, R30 ;  /* 0x000000171f177223 */ /* 0x000fe2000000001e */
[----:B------:R-:W-:Y:S01]  /*1ce0*/  FFMA R38, R35, R25, R32 ;  /* 0x0000001923267223 */ /* 0x000fe20000000020 */
[----:B------:R-:W-:-:S04]  /*1cf0*/  IMAD.WIDE R18, R57, 0x4, R28 ;  /* 0x0000000439127825 */ /* 0x000fc800078e021c */
[----:B------:R-:W-:Y:S01]  /*1d00*/  FFMA R39, R39, R25, R32 ;  /* 0x0000001927277223 */ /* 0x000fe20000000020 */
[----:B------:R-:W-:Y:S01]  /*1d10*/  FADD R47, R52, -R47 ;  /* 0x8000002f342f7221 */ /* 0x000fe20000000000 */
[----:B------:R-:W-:Y:S01]  /*1d20*/  FFMA R44, R43, R27, R34 ;  /* 0x0000001b2b2c7223 */ /* 0x000fe20000000022 */
[----:B------:R-:W-:-:S04]  /*1d30*/  IMAD.WIDE R20, R51, 0x4, R28 ;  /* 0x0000000433147825 */ /* 0x000fc800078e021c */
[----:B------:R-:W-:Y:S01]  /*1d40*/  FFMA R45, R45, R27, R34 ;  /* 0x0000001b2d2d7223 */ /* 0x000fe20000000022 */
[----:B------:R0:W-:Y:S01]  /*1d50*/  @P6 STG.E.64 desc[UR6][R4.64], R16 ;  /* 0x0000001004006986 */ /* 0x0001e2000c101b06 */
[----:B------:R-:W-:Y:S01]  /*1d60*/  FFMA R52, R61, R33, R54 ;  /* 0x000000213d347223 */ /* 0x000fe20000000036 */
[----:B------:R-:W-:-:S04]  /*1d70*/  IMAD.WIDE R40, R49, 0x4, R28 ;  /* 0x0000000431287825 */ /* 0x000fc800078e021c */
[----:B------:R-:W-:Y:S01]  /*1d80*/  FFMA R53, R53, R33, R54 ;  /* 0x0000002135357223 */ /* 0x000fe20000000036 */
[----:B------:R0:W-:Y:S01]  /*1d90*/  @P5 STG.E.64 desc[UR6][R6.64], R12 ;  /* 0x0000000c06005986 */ /* 0x0001e2000c101b06 */
[----:B------:R-:W-:-:S03]  /*1da0*/  IMAD.WIDE R36, R37, 0x4, R28 ;  /* 0x0000000425247825 */ /* 0x000fc600078e021c */
[----:B------:R0:W-:Y:S01]  /*1db0*/  @P4 STG.E.64 desc[UR6][R18.64], R22 ;  /* 0x0000001612004986 */ /* 0x0001e2000c101b06 */
[----:B-1----:R-:W-:Y:S01]  /*1dc0*/  FMUL R72, R72, R47 ;  /* 0x0000002f48487220 */ /* 0x002fe20000400000 */
[----:B------:R-:W-:Y:S02]  /*1dd0*/  IMAD R9, R50, 0x32, R9 ;  /* 0x0000003232097824 */ /* 0x000fe400078e0209 */
[----:B------:R0:W-:Y:S04]  /*1de0*/  @P3 STG.E.64 desc[UR6][R20.64], R38 ;  /* 0x0000002614003986 */ /* 0x0001e8000c101b06 */
[----:B------:R0:W-:Y:S01]  /*1df0*/  @P2 STG.E.64 desc[UR6][R40.64], R44 ;  /* 0x0000002c28002986 */ /* 0x0001e2000c101b06 */
[----:B------:R-:W-:-:S03]  /*1e00*/  IMAD.WIDE R28, R9, 0x4, R28 ;  /* 0x00000004091c7825 */ /* 0x000fc600078e021c */
[----:B------:R0:W-:Y:S01]  /*1e10*/  @P1 STG.E.64 desc[UR6][R36.64], R52 ;  /* 0x0000003424001986 */ /* 0x0001e2000c101b06 */
[-CC-:B------:R-:W-:Y:S01]  /*1e20*/  FFMA R2, R2, R58.reuse, R65.reuse ;  /* 0x0000003a02027223 */ /* 0x180fe20000000041 */
[----:B------:R-:W-:Y:S01]  /*1e30*/  FFMA R3, R72, R58, R65 ;  /* 0x0000003a48037223 */ /* 0x000fe20000000041 */
[----:B------:R-:W-:Y:S06]  /*1e40*/  @!P0 EXIT ;  /* 0x000000000000894d */ /* 0x000fec0003800000 */
[----:B------:R-:W-:Y:S01]  /*1e50*/  STG.E.64 desc[UR6][R28.64], R2 ;  /* 0x000000021c007986 */ /* 0x000fe2000c101b06 */
[----:B------:R-:W-:Y:S05]  /*1e60*/  EXIT ;  /* 0x000000000000794d */ /* 0x000fea0003800000 */
.L_x_0:
[----:B------:R-:W-:-:S00]  /*1e70*/  BRA `(.L_x_0) ;  /* 0xfffffffc00fc7947 */ /* 0x000fc0000383ffff */
[----:B------:R-:W-:-:S00]  /*1e80*/  NOP ;  /* 0x0000000000007918 */ /* 0x000fc00000000000 */
[----:B------:R-:W-:-:S00]  /*1e90*/  NOP ;  /* 0x0000000000007918 */ /* 0x000fc00000000000 */
[----:B------:R-:W-:-:S00]  /*1ea0*/  NOP ;  /* 0x0000000000007918 */ /* 0x000fc00000000000 */
[----:B------:R-:W-:-:S00]  /*1eb0*/  NOP ;  /* 0x0000000000007918 */ /* 0x000fc00000000000 */
[----:B------:R-:W-:-:S00]  /*1ec0*/  NOP ;  /* 0x0000000000007918 */ /* 0x000fc00000000000 */
[----:B------:R-:W-:-:S00]  /*1ed0*/  NOP ;  /* 0x0000000000007918 */ /* 0x000fc00000000000 */
[----:B------:R-:W-:-:S00]  /*1ee0*/  NOP ;  /* 0x0000000000007918 */ /* 0x000fc00000000000 */
[----:B------:R-:W-:-:S00]  /*1ef0*/  NOP ;  /* 0x0000000000007918 */ /* 0x000fc00000000000 */
.L_x_1:


//--------------------- .nv.global.init           --------------------------
	.section	.nv.global.init,"aw",@progbits
.nv.global.init:
	.type		_$_str,@object
	.size		_$_str,(.L_0 - _$_str)
_$_str:
        /*0000*/ 	.byte	0x5f, 0x5f, 0x43, 0x55, 0x44, 0x41, 0x5f, 0x46, 0x54, 0x5a, 0x00
.L_0:


//--------------------- .nv.shared.triton__0d1d2d3d4d5d6de7 --------------------------
	.section	.nv.shared.triton__0d1d2d3d4d5d6de7,"aw",@nobits
	.sectionflags	@""
	.align	16
	.zero		1024


//--------------------- .nv.shared.reserved.0     --------------------------
	.section	.nv.shared.reserved.0,"aw",@nobits
	.weak		__nv_reservedSMEM_offset_0_alias
	.size		__nv_reservedSMEM_offset_0_alias, 0, 64
	.other		__nv_reservedSMEM_offset_0_alias,@"STO_CUDA_RESERVED_SHARED STV_DEFAULT"
__nv_reservedSMEM_offset_0_alias:
	.zero		0
	.zero		64


//--------------------- .nv.constant0.triton__0d1d2d3d4d5d6de7 --------------------------
	.section	.nv.constant0.triton__0d1d2d3d4d5d6de7,"a",@progbits
	.sectionflags	@""
	.align	4
.nv.constant0.triton__0d1d2d3d4d5d6de7:
	.zero		952


//--------------------- SYMBOLS --------------------------

	.type		.nv.reservedSmem.offset0,@object
	.size		.nv.reservedSmem.offset0,0x4
	.type		.nv.reservedSmem.cap,@object
	.size		.nv.reservedSmem.cap,0x4
